// auto-generated by cutlass_sweep.gemm — config: {"arch": "sm_100", "cluster_m": 2, "cluster_n": 1, "dtype": "bf16", "dtype_b": "bf16", "layout": "nt", "stages": 0, "tile_k": 64, "tile_m": 128, "tile_n": 256}
#include "cutlass/cutlass.h"
#include "cutlass/gemm/collective/collective_builder.hpp"
#include "cutlass/gemm/device/gemm_universal_adapter.h"
#include "cutlass/gemm/kernel/gemm_universal.hpp"
#include "cutlass/epilogue/collective/collective_builder.hpp"

using ElemA = cutlass::bfloat16_t;
using ElemB = cutlass::bfloat16_t;
using ElemCD = cutlass::bfloat16_t;
using Acc  = float;
using TileShape    = cute::Shape<cute::_128, cute::_256, cute::_64>;
using ClusterShape = cute::Shape<cute::_2, cute::_1, cute::_1>;

using CollectiveEpilogue = typename cutlass::epilogue::collective::CollectiveBuilder<
    cutlass::arch::Sm100, cutlass::arch::OpClassTensorOp,
    TileShape, ClusterShape,
    cutlass::epilogue::collective::EpilogueTileAuto,
    Acc, Acc,
    ElemCD, cutlass::layout::RowMajor, 128 / cutlass::sizeof_bits<ElemCD>::value,
    ElemCD, cutlass::layout::RowMajor, 128 / cutlass::sizeof_bits<ElemCD>::value,
    cutlass::epilogue::collective::EpilogueScheduleAuto
  >::CollectiveOp;

using CollectiveMainloop = typename cutlass::gemm::collective::CollectiveBuilder<
    cutlass::arch::Sm100, cutlass::arch::OpClassTensorOp,
    ElemA, cutlass::layout::RowMajor, 128 / cutlass::sizeof_bits<ElemA>::value,
    ElemB, cutlass::layout::ColumnMajor, 128 / cutlass::sizeof_bits<ElemB>::value,
    Acc,
    TileShape, ClusterShape,
    cutlass::gemm::collective::StageCountAutoCarveout<static_cast<int>(sizeof(typename CollectiveEpilogue::SharedStorage))>,
    cutlass::gemm::collective::KernelScheduleAuto
  >::CollectiveOp;

using GemmKernel = cutlass::gemm::kernel::GemmUniversal<
    cute::Shape<int,int,int,int>,
    CollectiveMainloop,
    CollectiveEpilogue
>;
using Gemm = cutlass::gemm::device::GemmUniversalAdapter<GemmKernel>;

// Force the device kernel symbol into the cubin without needing a host main.
auto* _anchor = &cutlass::device_kernel<GemmKernel>;


// ===== COMPILED SASS (sm_100a) =====

	.target	sm_100a

	.elftype	@"ET_EXEC"


//--------------------- .note.nv.tkinfo           --------------------------
	.section	.note.nv.tkinfo,"",@"SHT_NOTE"
	.sectionflags	@"SHF_NOTE_NV_TKINFO"
	.tkinfo
        /*0018*/ 	.word	0x00000002
        /*0030*/ 	.string	""
        /*0030*/ 	.string	"ptxas"
        /*0030*/ 	.string	"Cuda compilation tools, release 13.0, V13.0.88"
        /*0030*/ 	.string	"Build cuda_13.0.r13.0/compiler.36424714_0"
        /*0030*/ 	.string	"-arch sm_100a -m 64 "



//--------------------- .note.nv.cuinfo           --------------------------
	.section	.note.nv.cuinfo,"",@"SHT_NOTE"
	.sectionflags	@"SHF_NOTE_NV_CUINFO"
        /*0018*/ 	.short	0x0002
        /*001a*/ 	.short	0x0064
        /*001c*/ 	.short	0x0082
	.zero		2


//--------------------- .nv.info                  --------------------------
	.section	.nv.info,"",@"SHT_CUDA_INFO"
	.align	4


	//----- nvinfo : EIATTR_REGCOUNT
	.align		4
        /*0000*/ 	.byte	0x04, 0x2f
        /*0002*/ 	.short	(.L_19 - .L_18)
	.align		4
.L_18:
        /*0004*/ 	.word	index@(_ZN7cutlass13device_kernelINS_4gemm6kernel13GemmUniversalIN4cute5tupleIJiiiiEEENS1_10collective13CollectiveMmaINS1_35MainloopSm100TmaUmmaWarpSpecializedILi8ELi2ELi4ENS5_IJNS4_1CILi2EEENSA_ILi1EEESC_EEEEENS5_IJNSA_ILi128EEENSA_ILi256EEENSA_ILi64EEEEEENS_10bfloat16_tENS5_IJlSC_lEEESJ_SK_NS4_8TiledMMAINS4_8MMA_AtomIJNS4_26SM100_MMA_F16BF16_2x1SM_SSISJ_SJ_fLi128ELi256ELNS4_4UMMA5MajorE0ELSP_0ELNSO_7ScaleInE0ELSQ_0EEEEEENS4_6LayoutINS5_IJSC_SC_SC_EEENS5_IJNSA_ILi0EEESV_SV_EEEEENS5_IJNS4_10UnderscoreESY_SY_EEEEENS4_18SM100_TMA_2SM_LOADENS4_14ComposedLayoutINS4_7SwizzleILi3ELi4ELi3EEENS4_18smem_ptr_flag_bitsILi16EEENST_INS5_IJNSA_ILi8EEESH_EEENS5_IJSH_SC_EEEEEEEvNS4_8identityES11_S1B_vS1C_EENS_8epilogue10collective18CollectiveEpilogueINS1E_23Sm100TmaWarpSpecializedILi4ELi2ELi32ELb1ELb0EEEJNS5_IJSH_SG_SH_EEENS5_IJNST_ISH_SC_EENST_INS5_IJNSA_ILi32EEESB_EEENS5_IJSC_SF_EEEEEEEESJ_SK_SJ_SK_NS1E_6fusion15FusionCallbacksIS1I_NS1Q_17LinearCombinationISJ_fSJ_fLNS_15FloatRoundStyleE2EEES1J_S1P_JEEENS4_5SM1004TMEM4LOAD26SM100_TMEM_LOAD_32dp32b32xENS4_13SM90_TMA_LOADENS12_INS13_ILi2ELi4ELi3EEES16_NST_INS5_IJS17_S1L_EEENS5_IJS1L_SC_EEEEEEENS4_39AutoVectorizingCopyWithAssumedAlignmentILi128EEENS4_14SM90_TMA_STOREES25_S27_S27_EEEvvEEEEvNT_6ParamsE)
        /*0008*/ 	.word	0x00000073


	//----- nvinfo : EIATTR_FRAME_SIZE
	.align		4
.L_19:
        /*000c*/ 	.byte	0x04, 0x11
        /*000e*/ 	.short	(.L_21 - .L_20)
	.align		4
.L_20:
        /*0010*/ 	.word	index@($__internal_2_$__cuda_sm10x_tcgen05_guardrail_trap_unallocated_columns_being_dealloced)
        /*0014*/ 	.word	0x00000000


	//----- nvinfo : EIATTR_FRAME_SIZE
	.align		4
.L_21:
        /*0018*/ 	.byte	0x04, 0x11
        /*001a*/ 	.short	(.L_23 - .L_22)
	.align		4
.L_22:
        /*001c*/ 	.word	index@($__internal_1_$__cuda_sm10x_tcgen05_guardrail_trap_phase_invalid_during_alloc)
        /*0020*/ 	.word	0x00000000


	//----- nvinfo : EIATTR_FRAME_SIZE
	.align		4
.L_23:
        /*0024*/ 	.byte	0x04, 0x11
        /*0026*/ 	.short	(.L_25 - .L_24)
	.align		4
.L_24:
        /*0028*/ 	.word	index@($__internal_0_$__cuda_sm10x_tcgen05_guardrail_trap_col_being_dealloced_not_returned_by_alloc)
        /*002c*/ 	.word	0x00000000


	//----- nvinfo : EIATTR_FRAME_SIZE
	.align		4
.L_25:
        /*0030*/ 	.byte	0x04, 0x11
        /*0032*/ 	.short	(.L_27 - .L_26)
	.align		4
.L_26:
        /*0034*/ 	.word	index@(_ZN7cutlass13device_kernelINS_4gemm6kernel13GemmUniversalIN4cute5tupleIJiiiiEEENS1_10collective13CollectiveMmaINS1_35MainloopSm100TmaUmmaWarpSpecializedILi8ELi2ELi4ENS5_IJNS4_1CILi2EEENSA_ILi1EEESC_EEEEENS5_IJNSA_ILi128EEENSA_ILi256EEENSA_ILi64EEEEEENS_10bfloat16_tENS5_IJlSC_lEEESJ_SK_NS4_8TiledMMAINS4_8MMA_AtomIJNS4_26SM100_MMA_F16BF16_2x1SM_SSISJ_SJ_fLi128ELi256ELNS4_4UMMA5MajorE0ELSP_0ELNSO_7ScaleInE0ELSQ_0EEEEEENS4_6LayoutINS5_IJSC_SC_SC_EEENS5_IJNSA_ILi0EEESV_SV_EEEEENS5_IJNS4_10UnderscoreESY_SY_EEEEENS4_18SM100_TMA_2SM_LOADENS4_14ComposedLayoutINS4_7SwizzleILi3ELi4ELi3EEENS4_18smem_ptr_flag_bitsILi16EEENST_INS5_IJNSA_ILi8EEESH_EEENS5_IJSH_SC_EEEEEEEvNS4_8identityES11_S1B_vS1C_EENS_8epilogue10collective18CollectiveEpilogueINS1E_23Sm100TmaWarpSpecializedILi4ELi2ELi32ELb1ELb0EEEJNS5_IJSH_SG_SH_EEENS5_IJNST_ISH_SC_EENST_INS5_IJNSA_ILi32EEESB_EEENS5_IJSC_SF_EEEEEEEESJ_SK_SJ_SK_NS1E_6fusion15FusionCallbacksIS1I_NS1Q_17LinearCombinationISJ_fSJ_fLNS_15FloatRoundStyleE2EEES1J_S1P_JEEENS4_5SM1004TMEM4LOAD26SM100_TMEM_LOAD_32dp32b32xENS4_13SM90_TMA_LOADENS12_INS13_ILi2ELi4ELi3EEES16_NST_INS5_IJS17_S1L_EEENS5_IJS1L_SC_EEEEEEENS4_39AutoVectorizingCopyWithAssumedAlignmentILi128EEENS4_14SM90_TMA_STOREES25_S27_S27_EEEvvEEEEvNT_6ParamsE)
        /*0038*/ 	.word	0x00000000


	//----- nvinfo : EIATTR_MIN_STACK_SIZE
	.align		4
.L_27:
        /*003c*/ 	.byte	0x04, 0x12
        /*003e*/ 	.short	(.L_29 - .L_28)
	.align		4
.L_28:
        /*0040*/ 	.word	index@(_ZN7cutlass13device_kernelINS_4gemm6kernel13GemmUniversalIN4cute5tupleIJiiiiEEENS1_10collective13CollectiveMmaINS1_35MainloopSm100TmaUmmaWarpSpecializedILi8ELi2ELi4ENS5_IJNS4_1CILi2EEENSA_ILi1EEESC_EEEEENS5_IJNSA_ILi128EEENSA_ILi256EEENSA_ILi64EEEEEENS_10bfloat16_tENS5_IJlSC_lEEESJ_SK_NS4_8TiledMMAINS4_8MMA_AtomIJNS4_26SM100_MMA_F16BF16_2x1SM_SSISJ_SJ_fLi128ELi256ELNS4_4UMMA5MajorE0ELSP_0ELNSO_7ScaleInE0ELSQ_0EEEEEENS4_6LayoutINS5_IJSC_SC_SC_EEENS5_IJNSA_ILi0EEESV_SV_EEEEENS5_IJNS4_10UnderscoreESY_SY_EEEEENS4_18SM100_TMA_2SM_LOADENS4_14ComposedLayoutINS4_7SwizzleILi3ELi4ELi3EEENS4_18smem_ptr_flag_bitsILi16EEENST_INS5_IJNSA_ILi8EEESH_EEENS5_IJSH_SC_EEEEEEEvNS4_8identityES11_S1B_vS1C_EENS_8epilogue10collective18CollectiveEpilogueINS1E_23Sm100TmaWarpSpecializedILi4ELi2ELi32ELb1ELb0EEEJNS5_IJSH_SG_SH_EEENS5_IJNST_ISH_SC_EENST_INS5_IJNSA_ILi32EEESB_EEENS5_IJSC_SF_EEEEEEEESJ_SK_SJ_SK_NS1E_6fusion15FusionCallbacksIS1I_NS1Q_17LinearCombinationISJ_fSJ_fLNS_15FloatRoundStyleE2EEES1J_S1P_JEEENS4_5SM1004TMEM4LOAD26SM100_TMEM_LOAD_32dp32b32xENS4_13SM90_TMA_LOADENS12_INS13_ILi2ELi4ELi3EEES16_NST_INS5_IJS17_S1L_EEENS5_IJS1L_SC_EEEEEEENS4_39AutoVectorizingCopyWithAssumedAlignmentILi128EEENS4_14SM90_TMA_STOREES25_S27_S27_EEEvvEEEEvNT_6ParamsE)
        /*0044*/ 	.word	0x00000000
.L_29:


//--------------------- .nv.compat                --------------------------
	.section	.nv.compat,"",@"SHT_CUDA_COMPAT_INFO"
	.align	4
        /*0000*/ 	.byte	0x02, 0x09, 0x01, 0x00, 0x02, 0x02, 0x02, 0x00, 0x02, 0x05, 0x05, 0x00, 0x03, 0x07, 0x01, 0x01
        /*0010*/ 	.byte	0x02, 0x03, 0x01, 0x00, 0x02, 0x06, 0x01, 0x00, 0x04, 0x0b, 0x08, 0x00, 0x09, 0x00, 0x00, 0x00
        /*0020*/ 	.byte	0x00, 0x00, 0x00, 0x00


//--------------------- .nv.info._ZN7cutlass13device_kernelINS_4gemm6kernel13GemmUniversalIN4cute5tupleIJiiiiEEENS1_10collective13CollectiveMmaINS1_35MainloopSm100TmaUmmaWarpSpecializedILi8ELi2ELi4ENS5_IJNS4_1CILi2EEENSA_ILi1EEESC_EEEEENS5_IJNSA_ILi128EEENSA_ILi256EEENSA_ILi64EEEEEENS_10bfloat16_tENS5_IJlSC_lEEESJ_SK_NS4_8TiledMMAINS4_8MMA_AtomIJNS4_26SM100_MMA_F16BF16_2x1SM_SSISJ_SJ_fLi128ELi256ELNS4_4UMMA5MajorE0ELSP_0ELNSO_7ScaleInE0ELSQ_0EEEEEENS4_6LayoutINS5_IJSC_SC_SC_EEENS5_IJNSA_ILi0EEESV_SV_EEEEENS5_IJNS4_10UnderscoreESY_SY_EEEEENS4_18SM100_TMA_2SM_LOADENS4_14ComposedLayoutINS4_7SwizzleILi3ELi4ELi3EEENS4_18smem_ptr_flag_bitsILi16EEENST_INS5_IJNSA_ILi8EEESH_EEENS5_IJSH_SC_EEEEEEEvNS4_8identityES11_S1B_vS1C_EENS_8epilogue10collective18CollectiveEpilogueINS1E_23Sm100TmaWarpSpecializedILi4ELi2ELi32ELb1ELb0EEEJNS5_IJSH_SG_SH_EEENS5_IJNST_ISH_SC_EENST_INS5_IJNSA_ILi32EEESB_EEENS5_IJSC_SF_EEEEEEEESJ_SK_SJ_SK_NS1E_6fusion15FusionCallbacksIS1I_NS1Q_17LinearCombinationISJ_fSJ_fLNS_15FloatRoundStyleE2EEES1J_S1P_JEEENS4_5SM1004TMEM4LOAD26SM100_TMEM_LOAD_32dp32b32xENS4_13SM90_TMA_LOADENS12_INS13_ILi2ELi4ELi3EEES16_NST_INS5_IJS17_S1L_EEENS5_IJS1L_SC_EEEEEEENS4_39AutoVectorizingCopyWithAssumedAlignmentILi128EEENS4_14SM90_TMA_STOREES25_S27_S27_EEEvvEEEEvNT_6ParamsE --------------------------
	.section	.nv.info._ZN7cutlass13device_kernelINS_4gemm6kernel13GemmUniversalIN4cute5tupleIJiiiiEEENS1_10collective13CollectiveMmaINS1_35MainloopSm100TmaUmmaWarpSpecializedILi8ELi2ELi4ENS5_IJNS4_1CILi2EEENSA_ILi1EEESC_EEEEENS5_IJNSA_ILi128EEENSA_ILi256EEENSA_ILi64EEEEEENS_10bfloat16_tENS5_IJlSC_lEEESJ_SK_NS4_8TiledMMAINS4_8MMA_AtomIJNS4_26SM100_MMA_F16BF16_2x1SM_SSISJ_SJ_fLi128ELi256ELNS4_4UMMA5MajorE0ELSP_0ELNSO_7ScaleInE0ELSQ_0EEEEEENS4_6LayoutINS5_IJSC_SC_SC_EEENS5_IJNSA_ILi0EEESV_SV_EEEEENS5_IJNS4_10UnderscoreESY_SY_EEEEENS4_18SM100_TMA_2SM_LOADENS4_14ComposedLayoutINS4_7SwizzleILi3ELi4ELi3EEENS4_18smem_ptr_flag_bitsILi16EEENST_INS5_IJNSA_ILi8EEESH_EEENS5_IJSH_SC_EEEEEEEvNS4_8identityES11_S1B_vS1C_EENS_8epilogue10collective18CollectiveEpilogueINS1E_23Sm100TmaWarpSpecializedILi4ELi2ELi32ELb1ELb0EEEJNS5_IJSH_SG_SH_EEENS5_IJNST_ISH_SC_EENST_INS5_IJNSA_ILi32EEESB_EEENS5_IJSC_SF_EEEEEEEESJ_SK_SJ_SK_NS1E_6fusion15FusionCallbacksIS1I_NS1Q_17LinearCombinationISJ_fSJ_fLNS_15FloatRoundStyleE2EEES1J_S1P_JEEENS4_5SM1004TMEM4LOAD26SM100_TMEM_LOAD_32dp32b32xENS4_13SM90_TMA_LOADENS12_INS13_ILi2ELi4ELi3EEES16_NST_INS5_IJS17_S1L_EEENS5_IJS1L_SC_EEEEEEENS4_39AutoVectorizingCopyWithAssumedAlignmentILi128EEENS4_14SM90_TMA_STOREES25_S27_S27_EEEvvEEEEvNT_6ParamsE,"",@"SHT_CUDA_INFO"
	.sectionflags	@""
	.align	4


	//----- nvinfo : EIATTR_CUDA_API_VERSION
	.align		4
        /*0000*/ 	.byte	0x04, 0x37
        /*0002*/ 	.short	(.L_31 - .L_30)
.L_30:
        /*0004*/ 	.word	0x00000082


	//----- nvinfo : EIATTR_KPARAM_INFO
	.align		4
.L_31:
        /*0008*/ 	.byte	0x04, 0x17
        /*000a*/ 	.short	(.L_33 - .L_32)
.L_32:
        /*000c*/ 	.word	0x00000000
        /*0010*/ 	.short	0x0000
        /*0012*/ 	.short	0x0000
        /*0014*/ 	.byte	0x00, 0xf0, 0x01, 0x20


	//----- nvinfo : EIATTR_AT_ENTRY_FRAGMENTS
	.align		4
.L_33:
        /*0018*/ 	.byte	0x04, 0x4f
        /*001a*/ 	.short	(.L_35 - .L_34)


	//   ....[0]....
.L_34:
        /*001c*/ 	.word	0x00000007


	//----- nvinfo : EIATTR_RESERVED_SMEM_USED
	.align		4
.L_35:
        /*0020*/ 	.byte	0x01, 0x41
	.zero		2


	//----- nvinfo : EIATTR_SPARSE_MMA_MASK
	.align		4
        /*0024*/ 	.byte	0x03, 0x50
        /*0026*/ 	.short	0x0000


	//----- nvinfo : EIATTR_TCGEN05_2CTA_USED
	.align		4
        /*0028*/ 	.byte	0x01, 0x52
	.zero		2


	//----- nvinfo : EIATTR_MAXREG_COUNT
	.align		4
        /*002c*/ 	.byte	0x03, 0x1b
        /*002e*/ 	.short	0x00ff


	//----- nvinfo : EIATTR_NUM_BARRIERS
	.align		4
        /*0030*/ 	.byte	0x02, 0x4c
        /*0032*/ 	.byte	0x07
	.zero		1


	//----- nvinfo : EIATTR_EXTERNS
	.align		4
        /*0034*/ 	.byte	0x04, 0x0f
        /*0036*/ 	.short	(.L_37 - .L_36)


	//   ....[0]....
	.align		4
.L_36:
        /*0038*/ 	.word	index@(__assertfail)


	//----- nvinfo : EIATTR_MERCURY_ISA_VERSION
	.align		4
.L_37:
        /*003c*/ 	.byte	0x03, 0x5f
        /*003e*/ 	.short	0x0101


	//----- nvinfo : EIATTR_INT_WARP_WIDE_INSTR_OFFSETS
	.align		4
        /*0040*/ 	.byte	0x04, 0x31
        /*0042*/ 	.short	(.L_39 - .L_38)


	//   ....[0]....
.L_38:
        /*0044*/ 	.word	0x00000d90


	//   ....[1]....
        /*0048*/ 	.word	0x00000e30


	//   ....[2]....
        /*004c*/ 	.word	0x00002190


	//   ....[3]....
        /*0050*/ 	.word	0x000042a0


	//   ....[4]....
        /*0054*/ 	.word	0x000042d0


	//   ....[5]....
        /*0058*/ 	.word	0x00004320


	//   ....[6]....
        /*005c*/ 	.word	0x00004c40


	//   ....[7]....
        /*0060*/ 	.word	0x00004c60


	//   ....[8]....
        /*0064*/ 	.word	0x00004d40


	//   ....[9]....
        /*0068*/ 	.word	0x00004e00


	//   ....[10]....
        /*006c*/ 	.word	0x00004e20


	//   ....[11]....
        /*0070*/ 	.word	0x00004ef0


	//   ....[12]....
        /*0074*/ 	.word	0x00004fe0


	//   ....[13]....
        /*0078*/ 	.word	0x00005000


	//   ....[14]....
        /*007c*/ 	.word	0x00005100


	//   ....[15]....
        /*0080*/ 	.word	0x000052b0


	//   ....[16]....
        /*0084*/ 	.word	0x000052c0


	//   ....[17]....
        /*0088*/ 	.word	0x00005450


	//----- nvinfo : EIATTR_COOP_GROUP_MASK_REGIDS
	.align		4
.L_39:
        /*008c*/ 	.byte	0x04, 0x29
        /*008e*/ 	.short	(.L_41 - .L_40)


	//   ....[0]....
.L_40:
        /*0090*/ 	.word	0xffffffff


	//   ....[1]....
        /*0094*/ 	.word	0xffffffff


	//   ....[2]....
        /*0098*/ 	.word	0xffffffff


	//   ....[3]....
        /*009c*/ 	.word	0xffffffff


	//   ....[4]....
        /*00a0*/ 	.word	0xffffffff


	//   ....[5]....
        /*00a4*/ 	.word	0xffffffff


	//   ....[6]....
        /*00a8*/ 	.word	0xffffffff


	//   ....[7]....
        /*00ac*/ 	.word	0xffffffff


	//   ....[8]....
        /*00b0*/ 	.word	0xffffffff


	//   ....[9]....
        /*00b4*/ 	.word	0xffffffff


	//   ....[10]....
        /*00b8*/ 	.word	0xffffffff


	//   ....[11]....
        /*00bc*/ 	.word	0xffffffff


	//   ....[12]....
        /*00c0*/ 	.word	0xffffffff


	//   ....[13]....
        /*00c4*/ 	.word	0xffffffff


	//----- nvinfo : EIATTR_COOP_GROUP_INSTR_OFFSETS
	.align		4
.L_41:
        /*00c8*/ 	.byte	0x04, 0x28
        /*00ca*/ 	.short	(.L_43 - .L_42)


	//   ....[0]....
.L_42:
        /*00cc*/ 	.word	0x000000c0


	//   ....[1]....
        /*00d0*/ 	.word	0x00000500


	//   ....[2]....
        /*00d4*/ 	.word	0x00000700


	//   ....[3]....
        /*00d8*/ 	.word	0x00000890


	//   ....[4]....
        /*00dc*/ 	.word	0x00000980


	//   ....[5]....
        /*00e0*/ 	.word	0x00000ae0


	//   ....[6]....
        /*00e4*/ 	.word	0x00000c70


	//   ....[7]....
        /*00e8*/ 	.word	0x00000eb0


	//   ....[8]....
        /*00ec*/ 	.word	0x00002070


	//   ....[9]....
        /*00f0*/ 	.word	0x00003090


	//   ....[10]....
        /*00f4*/ 	.word	0x00003560


	//   ....[11]....
        /*00f8*/ 	.word	0x00003590


	//   ....[12]....
        /*00fc*/ 	.word	0x000041b0


	//   ....[13]....
        /*0100*/ 	.word	0x000043c0


	//----- nvinfo : EIATTR_VRC_CTA_INIT_COUNT
	.align		4
.L_43:
        /*0104*/ 	.byte	0x02, 0x4a
        /*0106*/ 	.byte	0x80
	.zero		1


	//----- nvinfo : EIATTR_SYSCALL_OFFSETS
	.align		4
        /*0108*/ 	.byte	0x04, 0x46
        /*010a*/ 	.short	(.L_45 - .L_44)


	//   ....[0]....
.L_44:
        /*010c*/ 	.word	0x00005f40


	//   ....[1]....
        /*0110*/ 	.word	0x00006030


	//   ....[2]....
        /*0114*/ 	.word	0x000067a0


	//   ....[3]....
        /*0118*/ 	.word	0x00007460


	//   ....[4]....
        /*011c*/ 	.word	0x00008100


	//   ....[5]....
        /*0120*/ 	.word	0x00008da0


	//----- nvinfo : EIATTR_MBARRIER_INSTR_OFFSETS
	.align		4
.L_45:
        /*0124*/ 	.byte	0x04, 0x39
        /*0126*/ 	.short	(.L_47 - .L_46)


	//   ....[0]....
.L_46:
        /*0128*/ 	.word	0x000005f0
        /*012c*/ 	.word	0x000000ff
        /*0130*/ 	.word	0x00000000
        /*0134*/ 	.short	0x0100
        /*0136*/ 	.byte	0x08
	.zero		1


	//   ....[1]....
        /*0138*/ 	.word	0x00000600
        /*013c*/ 	.word	0x000000ff
        /*0140*/ 	.word	0x00000040
        /*0144*/ 	.short	0x0100
        /*0146*/ 	.byte	0x08
	.zero		1


	//   ....[2]....
        /*0148*/ 	.word	0x00000610
        /*014c*/ 	.word	0x000000ff
        /*0150*/ 	.word	0x00000008
        /*0154*/ 	.short	0x0100
        /*0156*/ 	.byte	0x08
	.zero		1


	//   ....[3]....
        /*0158*/ 	.word	0x00000620
        /*015c*/ 	.word	0x000000ff
        /*0160*/ 	.word	0x00000048
        /*0164*/ 	.short	0x0100
        /*0166*/ 	.byte	0x08
	.zero		1


	//   ....[4]....
        /*0168*/ 	.word	0x00000630
        /*016c*/ 	.word	0x000000ff
        /*0170*/ 	.word	0x00000010
        /*0174*/ 	.short	0x0100
        /*0176*/ 	.byte	0x08
	.zero		1


	//   ....[5]....
        /*0178*/ 	.word	0x00000640
        /*017c*/ 	.word	0x000000ff
        /*0180*/ 	.word	0x00000050
        /*0184*/ 	.short	0x0100
        /*0186*/ 	.byte	0x08
	.zero		1


	//   ....[6]....
        /*0188*/ 	.word	0x00000650
        /*018c*/ 	.word	0x000000ff
        /*0190*/ 	.word	0x00000018
        /*0194*/ 	.short	0x0100
        /*0196*/ 	.byte	0x08
	.zero		1


	//   ....[7]....
        /*0198*/ 	.word	0x00000660
        /*019c*/ 	.word	0x000000ff
        /*01a0*/ 	.word	0x00000058
        /*01a4*/ 	.short	0x0100
        /*01a6*/ 	.byte	0x08
	.zero		1


	//   ....[8]....
        /*01a8*/ 	.word	0x00000670
        /*01ac*/ 	.word	0x000000ff
        /*01b0*/ 	.word	0x00000020
        /*01b4*/ 	.short	0x0100
        /*01b6*/ 	.byte	0x08
	.zero		1


	//   ....[9]....
        /*01b8*/ 	.word	0x00000680
        /*01bc*/ 	.word	0x000000ff
        /*01c0*/ 	.word	0x00000060
        /*01c4*/ 	.short	0x0100
        /*01c6*/ 	.byte	0x08
	.zero		1


	//   ....[10]....
        /*01c8*/ 	.word	0x00000690
        /*01cc*/ 	.word	0x000000ff
        /*01d0*/ 	.word	0x00000028
        /*01d4*/ 	.short	0x0100
        /*01d6*/ 	.byte	0x08
	.zero		1


	//   ....[11]....
        /*01d8*/ 	.word	0x000006a0
        /*01dc*/ 	.word	0x000000ff
        /*01e0*/ 	.word	0x00000068
        /*01e4*/ 	.short	0x0100
        /*01e6*/ 	.byte	0x08
	.zero		1


	//   ....[12]....
        /*01e8*/ 	.word	0x000006b0
        /*01ec*/ 	.word	0x000000ff
        /*01f0*/ 	.word	0x00000030
        /*01f4*/ 	.short	0x0100
        /*01f6*/ 	.byte	0x08
	.zero		1


	//   ....[13]....
        /*01f8*/ 	.word	0x000006c0
        /*01fc*/ 	.word	0x000000ff
        /*0200*/ 	.word	0x00000070
        /*0204*/ 	.short	0x0100
        /*0206*/ 	.byte	0x08
	.zero		1


	//   ....[14]....
        /*0208*/ 	.word	0x000006d0
        /*020c*/ 	.word	0x000000ff
        /*0210*/ 	.word	0x00000038
        /*0214*/ 	.short	0x0100
        /*0216*/ 	.byte	0x08
	.zero		1


	//   ....[15]....
        /*0218*/ 	.word	0x000006e0
        /*021c*/ 	.word	0x000000ff
        /*0220*/ 	.word	0x00000078
        /*0224*/ 	.short	0x0100
        /*0226*/ 	.byte	0x08
	.zero		1


	//   ....[16]....
        /*0228*/ 	.word	0x00000800
        /*022c*/ 	.word	0x000000ff
        /*0230*/ 	.word	0x00000080
        /*0234*/ 	.short	0x0100
        /*0236*/ 	.byte	0x09
	.zero		1


	//   ....[17]....
        /*0238*/ 	.word	0x00000810
        /*023c*/ 	.word	0x000000ff
        /*0240*/ 	.word	0x000000a0
        /*0244*/ 	.short	0x0100
        /*0246*/ 	.byte	0x09
	.zero		1


	//   ....[18]....
        /*0248*/ 	.word	0x00000820
        /*024c*/ 	.word	0x000000ff
        /*0250*/ 	.word	0x00000088
        /*0254*/ 	.short	0x0100
        /*0256*/ 	.byte	0x09
	.zero		1


	//   ....[19]....
        /*0258*/ 	.word	0x00000830
        /*025c*/ 	.word	0x000000ff
        /*0260*/ 	.word	0x000000a8
        /*0264*/ 	.short	0x0100
        /*0266*/ 	.byte	0x09
	.zero		1


	//   ....[20]....
        /*0268*/ 	.word	0x00000840
        /*026c*/ 	.word	0x000000ff
        /*0270*/ 	.word	0x00000090
        /*0274*/ 	.short	0x0100
        /*0276*/ 	.byte	0x09
	.zero		1


	//   ....[21]....
        /*0278*/ 	.word	0x00000850
        /*027c*/ 	.word	0x000000ff
        /*0280*/ 	.word	0x000000b0
        /*0284*/ 	.short	0x0100
        /*0286*/ 	.byte	0x09
	.zero		1


	//   ....[22]....
        /*0288*/ 	.word	0x00000860
        /*028c*/ 	.word	0x000000ff
        /*0290*/ 	.word	0x00000098
        /*0294*/ 	.short	0x0100
        /*0296*/ 	.byte	0x09
	.zero		1


	//   ....[23]....
        /*0298*/ 	.word	0x00000870
        /*029c*/ 	.word	0x000000ff
        /*02a0*/ 	.word	0x000000b8
        /*02a4*/ 	.short	0x0100
        /*02a6*/ 	.byte	0x09
	.zero		1


	//   ....[24]....
        /*02a8*/ 	.word	0x00000950
        /*02ac*/ 	.word	0x000000ff
        /*02b0*/ 	.word	0x000000c0
        /*02b4*/ 	.short	0x0100
        /*02b6*/ 	.byte	0x08
	.zero		1


	//   ....[25]....
        /*02b8*/ 	.word	0x00000960
        /*02bc*/ 	.word	0x000000ff
        /*02c0*/ 	.word	0x000000c8
        /*02c4*/ 	.short	0x0100
        /*02c6*/ 	.byte	0x08
	.zero		1


	//   ....[26]....
        /*02c8*/ 	.word	0x00000a90
        /*02cc*/ 	.word	0x000000ff
        /*02d0*/ 	.word	0x000000d0
        /*02d4*/ 	.short	0x0100
        /*02d6*/ 	.byte	0x08
	.zero		1


	//   ....[27]....
        /*02d8*/ 	.word	0x00000aa0
        /*02dc*/ 	.word	0x000000ff
        /*02e0*/ 	.word	0x000000e0
        /*02e4*/ 	.short	0x0100
        /*02e6*/ 	.byte	0x08
	.zero		1


	//   ....[28]....
        /*02e8*/ 	.word	0x00000ab0
        /*02ec*/ 	.word	0x000000ff
        /*02f0*/ 	.word	0x000000d8
        /*02f4*/ 	.short	0x0100
        /*02f6*/ 	.byte	0x08
	.zero		1


	//   ....[29]....
        /*02f8*/ 	.word	0x00000ac0
        /*02fc*/ 	.word	0x000000ff
        /*0300*/ 	.word	0x000000e8
        /*0304*/ 	.short	0x0100
        /*0306*/ 	.byte	0x08
	.zero		1


	//   ....[30]....
        /*0308*/ 	.word	0x00000be0
        /*030c*/ 	.word	0x000000ff
        /*0310*/ 	.word	0x000000f0
        /*0314*/ 	.short	0x0100
        /*0316*/ 	.byte	0x09
	.zero		1


	//   ....[31]....
        /*0318*/ 	.word	0x00000bf0
        /*031c*/ 	.word	0x000000ff
        /*0320*/ 	.word	0x00000110
        /*0324*/ 	.short	0x0100
        /*0326*/ 	.byte	0x09
	.zero		1


	//   ....[32]....
        /*0328*/ 	.word	0x00000c00
        /*032c*/ 	.word	0x000000ff
        /*0330*/ 	.word	0x000000f8
        /*0334*/ 	.short	0x0100
        /*0336*/ 	.byte	0x09
	.zero		1


	//   ....[33]....
        /*0338*/ 	.word	0x00000c10
        /*033c*/ 	.word	0x000000ff
        /*0340*/ 	.word	0x00000118
        /*0344*/ 	.short	0x0100
        /*0346*/ 	.byte	0x09
	.zero		1


	//   ....[34]....
        /*0348*/ 	.word	0x00000c20
        /*034c*/ 	.word	0x000000ff
        /*0350*/ 	.word	0x00000100
        /*0354*/ 	.short	0x0100
        /*0356*/ 	.byte	0x09
	.zero		1


	//   ....[35]....
        /*0358*/ 	.word	0x00000c30
        /*035c*/ 	.word	0x000000ff
        /*0360*/ 	.word	0x00000120
        /*0364*/ 	.short	0x0100
        /*0366*/ 	.byte	0x09
	.zero		1


	//   ....[36]....
        /*0368*/ 	.word	0x00000c40
        /*036c*/ 	.word	0x000000ff
        /*0370*/ 	.word	0x00000108
        /*0374*/ 	.short	0x0100
        /*0376*/ 	.byte	0x09
	.zero		1


	//   ....[37]....
        /*0378*/ 	.word	0x00000c50
        /*037c*/ 	.word	0x000000ff
        /*0380*/ 	.word	0x00000128
        /*0384*/ 	.short	0x0100
        /*0386*/ 	.byte	0x09
	.zero		1


	//   ....[38]....
        /*0388*/ 	.word	0x00000d40
        /*038c*/ 	.word	0x000000ff
        /*0390*/ 	.word	0x00000130
        /*0394*/ 	.short	0x0100
        /*0396*/ 	.byte	0x08
	.zero		1


	//   ....[39]....
        /*0398*/ 	.word	0x00000d50
        /*039c*/ 	.word	0x000000ff
        /*03a0*/ 	.word	0x00000140
        /*03a4*/ 	.short	0x0100
        /*03a6*/ 	.byte	0x08
	.zero		1


	//   ....[40]....
        /*03a8*/ 	.word	0x00000d60
        /*03ac*/ 	.word	0x000000ff
        /*03b0*/ 	.word	0x00000138
        /*03b4*/ 	.short	0x0100
        /*03b6*/ 	.byte	0x08
	.zero		1


	//   ....[41]....
        /*03b8*/ 	.word	0x00000d70
        /*03bc*/ 	.word	0x000000ff
        /*03c0*/ 	.word	0x00000148
        /*03c4*/ 	.short	0x0100
        /*03c6*/ 	.byte	0x08
	.zero		1


	//   ....[42]....
        /*03c8*/ 	.word	0x00000e60
        /*03cc*/ 	.word	0x000000ff
        /*03d0*/ 	.word	0x00000150
        /*03d4*/ 	.short	0x0100
        /*03d6*/ 	.byte	0x07
	.zero		1


	//   ....[43]....
        /*03d8*/ 	.word	0x00001870
        /*03dc*/ 	.word	0x00000002
        /*03e0*/ 	.word	0x00000140
        /*03e4*/ 	.short	0x010a
        /*03e6*/ 	.byte	0xff
	.zero		1


	//   ....[44]....
        /*03e8*/ 	.word	0x000018a0
        /*03ec*/ 	.word	0x00000002
        /*03f0*/ 	.word	0x00000130
        /*03f4*/ 	.short	0x0101
        /*03f6*/ 	.byte	0xff
	.zero		1


	//   ....[45]....
        /*03f8*/ 	.word	0x00001970
        /*03fc*/ 	.word	0x000000ff
        /*0400*/ 	.word	0x00000040
        /*0404*/ 	.short	0x010a
        /*0406*/ 	.byte	0x08
	.zero		1


	//   ....[46]....
        /*0408*/ 	.word	0x00001a70
        /*040c*/ 	.word	0x000000ff
        /*0410*/ 	.word	0x00000040
        /*0414*/ 	.short	0x010a
        /*0416*/ 	.byte	0x21
	.zero		1


	//   ....[47]....
        /*0418*/ 	.word	0x00001c20
        /*041c*/ 	.word	0x000000ff
        /*0420*/ 	.word	0x00000040
        /*0424*/ 	.short	0x010a
        /*0426*/ 	.byte	0x08
	.zero		1


	//   ....[48]....
        /*0428*/ 	.word	0x00001d20
        /*042c*/ 	.word	0x000000ff
        /*0430*/ 	.word	0x000000c8
        /*0434*/ 	.short	0x0101
        /*0436*/ 	.byte	0x06
	.zero		1


	//   ....[49]....
        /*0438*/ 	.word	0x00001d40
        /*043c*/ 	.word	0x000000ff
        /*0440*/ 	.word	0x00000040
        /*0444*/ 	.short	0x010a
        /*0446*/ 	.byte	0x08
	.zero		1


	//   ....[50]....
        /*0448*/ 	.word	0x00001dc0
        /*044c*/ 	.word	0x000000ff
        /*0450*/ 	.word	0x00000040
        /*0454*/ 	.short	0x010a
        /*0456*/ 	.byte	0x11
	.zero		1


	//   ....[51]....
        /*0458*/ 	.word	0x00001f50
        /*045c*/ 	.word	0x000000ff
        /*0460*/ 	.word	0x00000040
        /*0464*/ 	.short	0x010a
        /*0466*/ 	.byte	0x08
	.zero		1


	//   ....[52]....
        /*0468*/ 	.word	0x000020a0
        /*046c*/ 	.word	0x00000002
        /*0470*/ 	.word	0x000000d0
        /*0474*/ 	.short	0x010a
        /*0476*/ 	.byte	0xff
	.zero		1


	//   ....[53]....
        /*0478*/ 	.word	0x00002160
        /*047c*/ 	.word	0x00000002
        /*0480*/ 	.word	0x00000000
        /*0484*/ 	.short	0x0101
        /*0486*/ 	.byte	0xff
	.zero		1


	//   ....[54]....
        /*0488*/ 	.word	0x000026c0
        /*048c*/ 	.word	0x000000ff
        /*0490*/ 	.word	0x00000000
        /*0494*/ 	.short	0x010a
        /*0496*/ 	.byte	0x04
	.zero		1


	//   ....[55]....
        /*0498*/ 	.word	0x00002750
        /*049c*/ 	.word	0x000000ff
        /*04a0*/ 	.word	0x00000000
        /*04a4*/ 	.short	0x010a
        /*04a6*/ 	.byte	0x04
	.zero		1


	//   ....[56]....
        /*04a8*/ 	.word	0x000027e0
        /*04ac*/ 	.word	0x000000ff
        /*04b0*/ 	.word	0x00000000
        /*04b4*/ 	.short	0x010a
        /*04b6*/ 	.byte	0x04
	.zero		1


	//   ....[57]....
        /*04b8*/ 	.word	0x00002870
        /*04bc*/ 	.word	0x000000ff
        /*04c0*/ 	.word	0x00000000
        /*04c4*/ 	.short	0x010a
        /*04c6*/ 	.byte	0x04
	.zero		1


	//   ....[58]....
        /*04c8*/ 	.word	0x00002900
        /*04cc*/ 	.word	0x000000ff
        /*04d0*/ 	.word	0x00000000
        /*04d4*/ 	.short	0x010a
        /*04d6*/ 	.byte	0x04
	.zero		1


	//   ....[59]....
        /*04d8*/ 	.word	0x00002990
        /*04dc*/ 	.word	0x000000ff
        /*04e0*/ 	.word	0x00000000
        /*04e4*/ 	.short	0x010a
        /*04e6*/ 	.byte	0x04
	.zero		1


	//   ....[60]....
        /*04e8*/ 	.word	0x00002a20
        /*04ec*/ 	.word	0x000000ff
        /*04f0*/ 	.word	0x00000000
        /*04f4*/ 	.short	0x010a
        /*04f6*/ 	.byte	0x04
	.zero		1


	//   ....[61]....
        /*04f8*/ 	.word	0x00002ac0
        /*04fc*/ 	.word	0x00000000
        /*0500*/ 	.word	0x00000000
        /*0504*/ 	.short	0x010a
        /*0506*/ 	.byte	0xff
	.zero		1


	//   ....[62]....
        /*0508*/ 	.word	0x00002bf0
        /*050c*/ 	.word	0x00000000
        /*0510*/ 	.word	0x00000130
        /*0514*/ 	.short	0x010a
        /*0516*/ 	.byte	0xff
	.zero		1


	//   ....[63]....
        /*0518*/ 	.word	0x00002c60
        /*051c*/ 	.word	0x00000000
        /*0520*/ 	.word	0x00000000
        /*0524*/ 	.short	0x0101
        /*0526*/ 	.byte	0xff
	.zero		1


	//   ....[64]....
        /*0528*/ 	.word	0x00002c80
        /*052c*/ 	.word	0x000000ff
        /*0530*/ 	.word	0x000000e0
        /*0534*/ 	.short	0x010a
        /*0536*/ 	.byte	0x05
	.zero		1


	//   ....[65]....
        /*0538*/ 	.word	0x00002da0
        /*053c*/ 	.word	0x00000000
        /*0540*/ 	.word	0x000000d0
        /*0544*/ 	.short	0x010a
        /*0546*/ 	.byte	0xff
	.zero		1


	//   ....[66]....
        /*0548*/ 	.word	0x00002ea0
        /*054c*/ 	.word	0x00000000
        /*0550*/ 	.word	0x00000000
        /*0554*/ 	.short	0x0101
        /*0556*/ 	.byte	0xff
	.zero		1


	//   ....[67]....
        /*0558*/ 	.word	0x00002f30
        /*055c*/ 	.word	0x000000ff
        /*0560*/ 	.word	0x000000e0
        /*0564*/ 	.short	0x0106
        /*0566*/ 	.byte	0x05
	.zero		1


	//   ....[68]....
        /*0568*/ 	.word	0x00002f50
        /*056c*/ 	.word	0x000000ff
        /*0570*/ 	.word	0x000000e0
        /*0574*/ 	.short	0x010a
        /*0576*/ 	.byte	0x05
	.zero		1


	//   ....[69]....
        /*0578*/ 	.word	0x00002fe0
        /*057c*/ 	.word	0x000000ff
        /*0580*/ 	.word	0x000000e0
        /*0584*/ 	.short	0x0106
        /*0586*/ 	.byte	0x04
	.zero		1


	//   ....[70]....
        /*0588*/ 	.word	0x00003020
        /*058c*/ 	.word	0x00000000
        /*0590*/ 	.word	0x000000e0
        /*0594*/ 	.short	0x010a
        /*0596*/ 	.byte	0xff
	.zero		1


	//   ....[71]....
        /*0598*/ 	.word	0x00003260
        /*059c*/ 	.word	0x000000ff
        /*05a0*/ 	.word	0x00000008
        /*05a4*/ 	.short	0x010a
        /*05a6*/ 	.byte	0x06
	.zero		1


	//   ....[72]....
        /*05a8*/ 	.word	0x00003280
        /*05ac*/ 	.word	0x000000ff
        /*05b0*/ 	.word	0x00000008
        /*05b4*/ 	.short	0x010a
        /*05b6*/ 	.byte	0x06
	.zero		1


	//   ....[73]....
        /*05b8*/ 	.word	0x00003410
        /*05bc*/ 	.word	0x000000ff
        /*05c0*/ 	.word	0x00000008
        /*05c4*/ 	.short	0x010a
        /*05c6*/ 	.byte	0x06
	.zero		1


	//   ....[74]....
        /*05c8*/ 	.word	0x00003430
        /*05cc*/ 	.word	0x000000ff
        /*05d0*/ 	.word	0x00000008
        /*05d4*/ 	.short	0x010a
        /*05d6*/ 	.byte	0x06
	.zero		1


	//   ....[75]....
        /*05d8*/ 	.word	0x000034f0
        /*05dc*/ 	.word	0x000000ff
        /*05e0*/ 	.word	0x00000000
        /*05e4*/ 	.short	0x0101
        /*05e6*/ 	.byte	0x07
	.zero		1


	//   ....[76]....
        /*05e8*/ 	.word	0x00003830
        /*05ec*/ 	.word	0x00000000
        /*05f0*/ 	.word	0x000000d0
        /*05f4*/ 	.short	0x010a
        /*05f6*/ 	.byte	0xff
	.zero		1


	//   ....[77]....
        /*05f8*/ 	.word	0x000038f0
        /*05fc*/ 	.word	0x00000000
        /*0600*/ 	.word	0x00000000
        /*0604*/ 	.short	0x0101
        /*0606*/ 	.byte	0xff
	.zero		1


	//   ....[78]....
        /*0608*/ 	.word	0x000039b0
        /*060c*/ 	.word	0x000000ff
        /*0610*/ 	.word	0x00000000
        /*0614*/ 	.short	0x010a
        /*0616*/ 	.byte	0x08
	.zero		1


	//   ....[79]....
        /*0618*/ 	.word	0x000039c0
        /*061c*/ 	.word	0x000000ff
        /*0620*/ 	.word	0x00000110
        /*0624*/ 	.short	0x010a
        /*0626*/ 	.byte	0x09
	.zero		1


	//   ....[80]....
        /*0628*/ 	.word	0x00003a70
        /*062c*/ 	.word	0x000000ff
        /*0630*/ 	.word	0x00000000
        /*0634*/ 	.short	0x010a
        /*0636*/ 	.byte	0x08
	.zero		1


	//   ....[81]....
        /*0638*/ 	.word	0x00003ba0
        /*063c*/ 	.word	0x000000ff
        /*0640*/ 	.word	0x00000000
        /*0644*/ 	.short	0x010a
        /*0646*/ 	.byte	0x1e
	.zero		1


	//   ....[82]....
        /*0648*/ 	.word	0x00003ea0
        /*064c*/ 	.word	0x000000ff
        /*0650*/ 	.word	0x00000000
        /*0654*/ 	.short	0x010a
        /*0656*/ 	.byte	0x08
	.zero		1


	//   ....[83]....
        /*0658*/ 	.word	0x00003f30
        /*065c*/ 	.word	0x000000ff
        /*0660*/ 	.word	0x00000000
        /*0664*/ 	.short	0x010a
        /*0666*/ 	.byte	0x08
	.zero		1


	//   ....[84]....
        /*0668*/ 	.word	0x00003fc0
        /*066c*/ 	.word	0x000000ff
        /*0670*/ 	.word	0x00000000
        /*0674*/ 	.short	0x010a
        /*0676*/ 	.byte	0x08
	.zero		1


	//   ....[85]....
        /*0678*/ 	.word	0x00004060
        /*067c*/ 	.word	0x00000000
        /*0680*/ 	.word	0x00000000
        /*0684*/ 	.short	0x010a
        /*0686*/ 	.byte	0xff
	.zero		1


	//   ....[86]....
        /*0688*/ 	.word	0x000040a0
        /*068c*/ 	.word	0x00000000
        /*0690*/ 	.word	0x00000000
        /*0694*/ 	.short	0x010a
        /*0696*/ 	.byte	0xff
	.zero		1


	//   ....[87]....
        /*0698*/ 	.word	0x00004110
        /*069c*/ 	.word	0x000000ff
        /*06a0*/ 	.word	0x00000000
        /*06a4*/ 	.short	0x0101
        /*06a6*/ 	.byte	0x05
	.zero		1


	//   ....[88]....
        /*06a8*/ 	.word	0x00004150
        /*06ac*/ 	.word	0x000000ff
        /*06b0*/ 	.word	0x00000150
        /*06b4*/ 	.short	0x010a
        /*06b6*/ 	.byte	0x07
	.zero		1


	//   ....[89]....
        /*06b8*/ 	.word	0x000041a0
        /*06bc*/ 	.word	0x000000ff
        /*06c0*/ 	.word	0x00000000
        /*06c4*/ 	.short	0x0101
        /*06c6*/ 	.byte	0x05
	.zero		1


	//   ....[90]....
        /*06c8*/ 	.word	0x000045f0
        /*06cc*/ 	.word	0x00000000
        /*06d0*/ 	.word	0x000000d0
        /*06d4*/ 	.short	0x010a
        /*06d6*/ 	.byte	0xff
	.zero		1


	//   ....[91]....
        /*06d8*/ 	.word	0x000046b0
        /*06dc*/ 	.word	0x00000000
        /*06e0*/ 	.word	0x00000000
        /*06e4*/ 	.short	0x0101
        /*06e6*/ 	.byte	0xff
	.zero		1


	//   ....[92]....
        /*06e8*/ 	.word	0x000049d0
        /*06ec*/ 	.word	0x000000ff
        /*06f0*/ 	.word	0x000000c8
        /*06f4*/ 	.short	0x010a
        /*06f6*/ 	.byte	0x07
	.zero		1


	//   ....[93]....
        /*06f8*/ 	.word	0x00004bc0
        /*06fc*/ 	.word	0x000000ff
        /*0700*/ 	.word	0x000000a0
        /*0704*/ 	.short	0x010a
        /*0706*/ 	.byte	0x07
	.zero		1


	//   ....[94]....
        /*0708*/ 	.word	0x00004db0
        /*070c*/ 	.word	0x000000ff
        /*0710*/ 	.word	0x00000080
        /*0714*/ 	.short	0x010b
        /*0716*/ 	.byte	0x07
	.zero		1


	//   ....[95]....
        /*0718*/ 	.word	0x00004dc0
        /*071c*/ 	.word	0x000000ff
        /*0720*/ 	.word	0x00000000
        /*0724*/ 	.short	0x0101
        /*0726*/ 	.byte	0x0e
	.zero		1


	//   ....[96]....
        /*0728*/ 	.word	0x00004dd0
        /*072c*/ 	.word	0x000000ff
        /*0730*/ 	.word	0x000000a8
        /*0734*/ 	.short	0x010a
        /*0736*/ 	.byte	0x07
	.zero		1


	//   ....[97]....
        /*0738*/ 	.word	0x00004f80
        /*073c*/ 	.word	0x000000ff
        /*0740*/ 	.word	0x00000088
        /*0744*/ 	.short	0x010b
        /*0746*/ 	.byte	0x07
	.zero		1


	//   ....[98]....
        /*0748*/ 	.word	0x00004f90
        /*074c*/ 	.word	0x000000ff
        /*0750*/ 	.word	0x00000000
        /*0754*/ 	.short	0x0101
        /*0756*/ 	.byte	0x0e
	.zero		1


	//   ....[99]....
        /*0758*/ 	.word	0x00004fa0
        /*075c*/ 	.word	0x000000ff
        /*0760*/ 	.word	0x000000b0
        /*0764*/ 	.short	0x010a
        /*0766*/ 	.byte	0x07
	.zero		1


	//   ....[100]....
        /*0768*/ 	.word	0x00005190
        /*076c*/ 	.word	0x000000ff
        /*0770*/ 	.word	0x00000090
        /*0774*/ 	.short	0x010b
        /*0776*/ 	.byte	0x07
	.zero		1


	//   ....[101]....
        /*0778*/ 	.word	0x00005200
        /*077c*/ 	.word	0x000000ff
        /*0780*/ 	.word	0x00000000
        /*0784*/ 	.short	0x0101
        /*0786*/ 	.byte	0x0e
	.zero		1


	//   ....[102]....
        /*0788*/ 	.word	0x00005210
        /*078c*/ 	.word	0x000000ff
        /*0790*/ 	.word	0x000000b8
        /*0794*/ 	.short	0x010a
        /*0796*/ 	.byte	0x07
	.zero		1


	//   ....[103]....
        /*0798*/ 	.word	0x000054b0
        /*079c*/ 	.word	0x000000ff
        /*07a0*/ 	.word	0x00000098
        /*07a4*/ 	.short	0x010b
        /*07a6*/ 	.byte	0x07
	.zero		1


	//   ....[104]....
        /*07a8*/ 	.word	0x000054d0
        /*07ac*/ 	.word	0x000000ff
        /*07b0*/ 	.word	0x00000000
        /*07b4*/ 	.short	0x0101
        /*07b6*/ 	.byte	0x0d
	.zero		1


	//   ....[105]....
        /*07b8*/ 	.word	0x00005500
        /*07bc*/ 	.word	0x000000ff
        /*07c0*/ 	.word	0x000000a0
        /*07c4*/ 	.short	0x010a
        /*07c6*/ 	.byte	0x07
	.zero		1


	//   ....[106]....
        /*07c8*/ 	.word	0x00005520
        /*07cc*/ 	.word	0x000000ff
        /*07d0*/ 	.word	0x000000a8
        /*07d4*/ 	.short	0x010a
        /*07d6*/ 	.byte	0x07
	.zero		1


	//   ....[107]....
        /*07d8*/ 	.word	0x00005540
        /*07dc*/ 	.word	0x000000ff
        /*07e0*/ 	.word	0x000000b0
        /*07e4*/ 	.short	0x010a
        /*07e6*/ 	.byte	0x07
	.zero		1


	//   ....[108]....
        /*07e8*/ 	.word	0x00005580
        /*07ec*/ 	.word	0x00000000
        /*07f0*/ 	.word	0x000000b8
        /*07f4*/ 	.short	0x010a
        /*07f6*/ 	.byte	0xff
	.zero		1


	//   ....[109]....
        /*07f8*/ 	.word	0x00005900
        /*07fc*/ 	.word	0x00000000
        /*0800*/ 	.word	0x000000d0
        /*0804*/ 	.short	0x010a
        /*0806*/ 	.byte	0xff
	.zero		1


	//   ....[110]....
        /*0808*/ 	.word	0x00005a10
        /*080c*/ 	.word	0x00000000
        /*0810*/ 	.word	0x00000000
        /*0814*/ 	.short	0x0101
        /*0816*/ 	.byte	0xff
	.zero		1


	//   ....[111]....
        /*0818*/ 	.word	0x00006460
        /*081c*/ 	.word	0x000000ff
        /*0820*/ 	.word	0x00000080
        /*0824*/ 	.short	0x010a
        /*0826*/ 	.byte	0x30
	.zero		1


	//   ....[112]....
        /*0828*/ 	.word	0x000064a0
        /*082c*/ 	.word	0x00000070
        /*0830*/ 	.word	0x000000f0
        /*0834*/ 	.short	0x010a
        /*0836*/ 	.byte	0xff
	.zero		1


	//   ....[113]....
        /*0838*/ 	.word	0x00006590
        /*083c*/ 	.word	0x000000ff
        /*0840*/ 	.word	0x00000080
        /*0844*/ 	.short	0x010a
        /*0846*/ 	.byte	0x30
	.zero		1


	//   ....[114]....
        /*0848*/ 	.word	0x00006680
        /*084c*/ 	.word	0x00000070
        /*0850*/ 	.word	0x000000f0
        /*0854*/ 	.short	0x010a
        /*0856*/ 	.byte	0xff
	.zero		1


	//   ....[115]....
        /*0858*/ 	.word	0x00007190
        /*085c*/ 	.word	0x00000000
        /*0860*/ 	.word	0x00000000
        /*0864*/ 	.short	0x0101
        /*0866*/ 	.byte	0xff
	.zero		1


	//   ....[116]....
        /*0868*/ 	.word	0x000071a0
        /*086c*/ 	.word	0x00000002
        /*0870*/ 	.word	0x00000080
        /*0874*/ 	.short	0x010a
        /*0876*/ 	.byte	0xff
	.zero		1


	//   ....[117]....
        /*0878*/ 	.word	0x00007280
        /*087c*/ 	.word	0x00000002
        /*0880*/ 	.word	0x00000080
        /*0884*/ 	.short	0x010a
        /*0886*/ 	.byte	0xff
	.zero		1


	//   ....[118]....
        /*0888*/ 	.word	0x00007e30
        /*088c*/ 	.word	0x0000003f
        /*0890*/ 	.word	0x00000000
        /*0894*/ 	.short	0x0101
        /*0896*/ 	.byte	0xff
	.zero		1


	//   ....[119]....
        /*0898*/ 	.word	0x00007e50
        /*089c*/ 	.word	0x00000000
        /*08a0*/ 	.word	0x00000080
        /*08a4*/ 	.short	0x010a
        /*08a6*/ 	.byte	0xff
	.zero		1


	//   ....[120]....
        /*08a8*/ 	.word	0x00007f20
        /*08ac*/ 	.word	0x00000000
        /*08b0*/ 	.word	0x00000080
        /*08b4*/ 	.short	0x010a
        /*08b6*/ 	.byte	0xff
	.zero		1


	//   ....[121]....
        /*08b8*/ 	.word	0x00008ad0
        /*08bc*/ 	.word	0x0000003f
        /*08c0*/ 	.word	0x00000000
        /*08c4*/ 	.short	0x0101
        /*08c6*/ 	.byte	0xff
	.zero		1


	//   ....[122]....
        /*08c8*/ 	.word	0x00008af0
        /*08cc*/ 	.word	0x00000000
        /*08d0*/ 	.word	0x00000080
        /*08d4*/ 	.short	0x010a
        /*08d6*/ 	.byte	0xff
	.zero		1


	//   ....[123]....
        /*08d8*/ 	.word	0x00008bc0
        /*08dc*/ 	.word	0x00000000
        /*08e0*/ 	.word	0x00000080
        /*08e4*/ 	.short	0x010a
        /*08e6*/ 	.byte	0xff
	.zero		1


	//   ....[124]....
        /*08e8*/ 	.word	0x00008fb0
        /*08ec*/ 	.word	0x00000070
        /*08f0*/ 	.word	0x00000000
        /*08f4*/ 	.short	0x0101
        /*08f6*/ 	.byte	0xff
	.zero		1


	//   ....[125]....
        /*08f8*/ 	.word	0x000097c0
        /*08fc*/ 	.word	0x00000000
        /*0900*/ 	.word	0x00000000
        /*0904*/ 	.short	0x0101
        /*0906*/ 	.byte	0xff
	.zero		1


	//   ....[126]....
        /*0908*/ 	.word	0x00009a30
        /*090c*/ 	.word	0x000000ff
        /*0910*/ 	.word	0x00000000
        /*0914*/ 	.short	0x0101
        /*0916*/ 	.byte	0x04
	.zero		1


	//   ....[127]....
        /*0918*/ 	.word	0x00009a50
        /*091c*/ 	.word	0x00000002
        /*0920*/ 	.word	0x00000140
        /*0924*/ 	.short	0x010a
        /*0926*/ 	.byte	0xff
	.zero		1


	//   ....[128]....
        /*0928*/ 	.word	0x00009ab0
        /*092c*/ 	.word	0x00000002
        /*0930*/ 	.word	0x00000040
        /*0934*/ 	.short	0x010a
        /*0936*/ 	.byte	0xff
	.zero		1


	//   ....[129]....
        /*0938*/ 	.word	0x00009b10
        /*093c*/ 	.word	0x00000002
        /*0940*/ 	.word	0x00000040
        /*0944*/ 	.short	0x010a
        /*0946*/ 	.byte	0xff
	.zero		1


	//   ....[130]....
        /*0948*/ 	.word	0x00009b60
        /*094c*/ 	.word	0x00000002
        /*0950*/ 	.word	0x000000d0
        /*0954*/ 	.short	0x010a
        /*0956*/ 	.byte	0xff
	.zero		1


	//   ....[131]....
        /*0958*/ 	.word	0x00009bc0
        /*095c*/ 	.word	0x00000000
        /*0960*/ 	.word	0x00000000
        /*0964*/ 	.short	0x010a
        /*0966*/ 	.byte	0xff
	.zero		1


	//   ....[132]....
        /*0968*/ 	.word	0x00009c20
        /*096c*/ 	.word	0x00000000
        /*0970*/ 	.word	0x00000000
        /*0974*/ 	.short	0x010a
        /*0976*/ 	.byte	0xff
	.zero		1


	//   ....[133]....
        /*0978*/ 	.word	0x00009c80
        /*097c*/ 	.word	0x00000000
        /*0980*/ 	.word	0x00000000
        /*0984*/ 	.short	0x010a
        /*0986*/ 	.byte	0xff
	.zero		1


	//   ....[134]....
        /*0988*/ 	.word	0x00009ce0
        /*098c*/ 	.word	0x00000000
        /*0990*/ 	.word	0x00000000
        /*0994*/ 	.short	0x010a
        /*0996*/ 	.byte	0xff
	.zero		1


	//   ....[135]....
        /*0998*/ 	.word	0x00009d40
        /*099c*/ 	.word	0x00000000
        /*09a0*/ 	.word	0x00000000
        /*09a4*/ 	.short	0x010a
        /*09a6*/ 	.byte	0xff
	.zero		1


	//   ....[136]....
        /*09a8*/ 	.word	0x00009da0
        /*09ac*/ 	.word	0x00000000
        /*09b0*/ 	.word	0x00000000
        /*09b4*/ 	.short	0x010a
        /*09b6*/ 	.byte	0xff
	.zero		1


	//   ....[137]....
        /*09b8*/ 	.word	0x00009e00
        /*09bc*/ 	.word	0x00000000
        /*09c0*/ 	.word	0x00000000
        /*09c4*/ 	.short	0x010a
        /*09c6*/ 	.byte	0xff
	.zero		1


	//   ....[138]....
        /*09c8*/ 	.word	0x00009e50
        /*09cc*/ 	.word	0x00000000
        /*09d0*/ 	.word	0x00000130
        /*09d4*/ 	.short	0x010a
        /*09d6*/ 	.byte	0xff
	.zero		1


	//   ....[139]....
        /*09d8*/ 	.word	0x00009eb0
        /*09dc*/ 	.word	0x00000000
        /*09e0*/ 	.word	0x000000e0
        /*09e4*/ 	.short	0x010a
        /*09e6*/ 	.byte	0xff
	.zero		1


	//   ....[140]....
        /*09e8*/ 	.word	0x00009f00
        /*09ec*/ 	.word	0x00000000
        /*09f0*/ 	.word	0x000000d0
        /*09f4*/ 	.short	0x010a
        /*09f6*/ 	.byte	0xff
	.zero		1


	//   ....[141]....
        /*09f8*/ 	.word	0x00009f60
        /*09fc*/ 	.word	0x00000000
        /*0a00*/ 	.word	0x000000e0
        /*0a04*/ 	.short	0x010a
        /*0a06*/ 	.byte	0xff
	.zero		1


	//   ....[142]....
        /*0a08*/ 	.word	0x00009fc0
        /*0a0c*/ 	.word	0x00000004
        /*0a10*/ 	.word	0x00000008
        /*0a14*/ 	.short	0x010a
        /*0a16*/ 	.byte	0xff
	.zero		1


	//   ....[143]....
        /*0a18*/ 	.word	0x0000a0a0
        /*0a1c*/ 	.word	0x00000002
        /*0a20*/ 	.word	0x00000008
        /*0a24*/ 	.short	0x010a
        /*0a26*/ 	.byte	0xff
	.zero		1


	//   ....[144]....
        /*0a28*/ 	.word	0x0000a0f0
        /*0a2c*/ 	.word	0x00000000
        /*0a30*/ 	.word	0x000000d0
        /*0a34*/ 	.short	0x010a
        /*0a36*/ 	.byte	0xff
	.zero		1


	//   ....[145]....
        /*0a38*/ 	.word	0x0000a150
        /*0a3c*/ 	.word	0x00000000
        /*0a40*/ 	.word	0x00000110
        /*0a44*/ 	.short	0x010a
        /*0a46*/ 	.byte	0xff
	.zero		1


	//   ....[146]....
        /*0a48*/ 	.word	0x0000a1b0
        /*0a4c*/ 	.word	0x00000000
        /*0a50*/ 	.word	0x00000000
        /*0a54*/ 	.short	0x010a
        /*0a56*/ 	.byte	0xff
	.zero		1


	//   ....[147]....
        /*0a58*/ 	.word	0x0000a210
        /*0a5c*/ 	.word	0x00000000
        /*0a60*/ 	.word	0x00000000
        /*0a64*/ 	.short	0x010a
        /*0a66*/ 	.byte	0xff
	.zero		1


	//   ....[148]....
        /*0a68*/ 	.word	0x0000a270
        /*0a6c*/ 	.word	0x00000000
        /*0a70*/ 	.word	0x00000000
        /*0a74*/ 	.short	0x010a
        /*0a76*/ 	.byte	0xff
	.zero		1


	//   ....[149]....
        /*0a78*/ 	.word	0x0000a2d0
        /*0a7c*/ 	.word	0x00000000
        /*0a80*/ 	.word	0x00000000
        /*0a84*/ 	.short	0x010a
        /*0a86*/ 	.byte	0xff
	.zero		1


	//   ....[150]....
        /*0a88*/ 	.word	0x0000a330
        /*0a8c*/ 	.word	0x00000000
        /*0a90*/ 	.word	0x00000150
        /*0a94*/ 	.short	0x010a
        /*0a96*/ 	.byte	0xff
	.zero		1


	//   ....[151]....
        /*0a98*/ 	.word	0x0000a380
        /*0a9c*/ 	.word	0x00000000
        /*0aa0*/ 	.word	0x000000d0
        /*0aa4*/ 	.short	0x010a
        /*0aa6*/ 	.byte	0xff
	.zero		1


	//   ....[152]....
        /*0aa8*/ 	.word	0x0000a3e0
        /*0aac*/ 	.word	0x00000000
        /*0ab0*/ 	.word	0x000000c8
        /*0ab4*/ 	.short	0x010a
        /*0ab6*/ 	.byte	0xff
	.zero		1


	//   ....[153]....
        /*0ab8*/ 	.word	0x0000a440
        /*0abc*/ 	.word	0x00000000
        /*0ac0*/ 	.word	0x000000a0
        /*0ac4*/ 	.short	0x010a
        /*0ac6*/ 	.byte	0xff
	.zero		1


	//   ....[154]....
        /*0ac8*/ 	.word	0x0000a4a0
        /*0acc*/ 	.word	0x00000000
        /*0ad0*/ 	.word	0x000000a8
        /*0ad4*/ 	.short	0x010a
        /*0ad6*/ 	.byte	0xff
	.zero		1


	//   ....[155]....
        /*0ad8*/ 	.word	0x0000a500
        /*0adc*/ 	.word	0x00000000
        /*0ae0*/ 	.word	0x000000b0
        /*0ae4*/ 	.short	0x010a
        /*0ae6*/ 	.byte	0xff
	.zero		1


	//   ....[156]....
        /*0ae8*/ 	.word	0x0000a560
        /*0aec*/ 	.word	0x00000000
        /*0af0*/ 	.word	0x000000b8
        /*0af4*/ 	.short	0x010a
        /*0af6*/ 	.byte	0xff
	.zero		1


	//   ....[157]....
        /*0af8*/ 	.word	0x0000a5c0
        /*0afc*/ 	.word	0x00000000
        /*0b00*/ 	.word	0x000000a0
        /*0b04*/ 	.short	0x010a
        /*0b06*/ 	.byte	0xff
	.zero		1


	//   ....[158]....
        /*0b08*/ 	.word	0x0000a620
        /*0b0c*/ 	.word	0x00000000
        /*0b10*/ 	.word	0x000000a8
        /*0b14*/ 	.short	0x010a
        /*0b16*/ 	.byte	0xff
	.zero		1


	//   ....[159]....
        /*0b18*/ 	.word	0x0000a680
        /*0b1c*/ 	.word	0x00000000
        /*0b20*/ 	.word	0x000000b0
        /*0b24*/ 	.short	0x010a
        /*0b26*/ 	.byte	0xff
	.zero		1


	//   ....[160]....
        /*0b28*/ 	.word	0x0000a6d0
        /*0b2c*/ 	.word	0x00000000
        /*0b30*/ 	.word	0x000000d0
        /*0b34*/ 	.short	0x010a
        /*0b36*/ 	.byte	0xff
	.zero		1


	//   ....[161]....
        /*0b38*/ 	.word	0x0000a730
        /*0b3c*/ 	.word	0x00000002
        /*0b40*/ 	.word	0x00000080
        /*0b44*/ 	.short	0x010a
        /*0b46*/ 	.byte	0xff
	.zero		1


	//   ....[162]....
        /*0b48*/ 	.word	0x0000a780
        /*0b4c*/ 	.word	0x00000070
        /*0b50*/ 	.word	0x000000f0
        /*0b54*/ 	.short	0x010a
        /*0b56*/ 	.byte	0xff
	.zero		1


	//   ....[163]....
        /*0b58*/ 	.word	0x0000a7d0
        /*0b5c*/ 	.word	0x00000002
        /*0b60*/ 	.word	0x00000080
        /*0b64*/ 	.short	0x010a
        /*0b66*/ 	.byte	0xff
	.zero		1


	//   ....[164]....
        /*0b68*/ 	.word	0x0000a820
        /*0b6c*/ 	.word	0x00000000
        /*0b70*/ 	.word	0x00000080
        /*0b74*/ 	.short	0x010a
        /*0b76*/ 	.byte	0xff
	.zero		1


	//   ....[165]....
        /*0b78*/ 	.word	0x0000a870
        /*0b7c*/ 	.word	0x00000000
        /*0b80*/ 	.word	0x00000080
        /*0b84*/ 	.short	0x010a
        /*0b86*/ 	.byte	0xff
	.zero		1


	//----- nvinfo : EIATTR_NUM_MBARRIERS
	.align		4
.L_47:
        /*0b88*/ 	.byte	0x03, 0x38
        /*0b8a*/ 	.short	0x002b


	//----- nvinfo : EIATTR_EXIT_INSTR_OFFSETS
	.align		4
        /*0b8c*/ 	.byte	0x04, 0x1c
        /*0b8e*/ 	.short	(.L_49 - .L_48)


	//   ....[0]....
.L_48:
        /*0b90*/ 	.word	0x00002af0


	//   ....[1]....
        /*0b94*/ 	.word	0x00002ff0


	//   ....[2]....
        /*0b98*/ 	.word	0x00003050


	//   ....[3]....
        /*0b9c*/ 	.word	0x000043d0


	//   ....[4]....
        /*0ba0*/ 	.word	0x000055b0


	//   ....[5]....
        /*0ba4*/ 	.word	0x000055f0


	//   ....[6]....
        /*0ba8*/ 	.word	0x00009920


	//   ....[7]....
        /*0bac*/ 	.word	0x000099a0


	//   ....[8]....
        /*0bb0*/ 	.word	0x000099d0


	//   ....[9]....
        /*0bb4*/ 	.word	0x00009a40


	//----- nvinfo : EIATTR_MAX_THREADS
	.align		4
.L_49:
        /*0bb8*/ 	.byte	0x04, 0x05
        /*0bba*/ 	.short	(.L_51 - .L_50)
.L_50:
        /*0bbc*/ 	.word	0x00000100
        /*0bc0*/ 	.word	0x00000001
        /*0bc4*/ 	.word	0x00000001


	//----- nvinfo : EIATTR_CRS_STACK_SIZE
	.align		4
.L_51:
        /*0bc8*/ 	.byte	0x04, 0x1e
        /*0bca*/ 	.short	(.L_53 - .L_52)
.L_52:
        /*0bcc*/ 	.word	0x00000000


	//----- nvinfo : EIATTR_CBANK_PARAM_SIZE
	.align		4
.L_53:
        /*0bd0*/ 	.byte	0x03, 0x19
        /*0bd2*/ 	.short	0x0800


	//----- nvinfo : EIATTR_PARAM_CBANK
	.align		4
        /*0bd4*/ 	.byte	0x04, 0x0a
        /*0bd6*/ 	.short	(.L_55 - .L_54)
	.align		4
.L_54:
        /*0bd8*/ 	.word	index@(.nv.constant0._ZN7cutlass13device_kernelINS_4gemm6kernel13GemmUniversalIN4cute5tupleIJiiiiEEENS1_10collective13CollectiveMmaINS1_35MainloopSm100TmaUmmaWarpSpecializedILi8ELi2ELi4ENS5_IJNS4_1CILi2EEENSA_ILi1EEESC_EEEEENS5_IJNSA_ILi128EEENSA_ILi256EEENSA_ILi64EEEEEENS_10bfloat16_tENS5_IJlSC_lEEESJ_SK_NS4_8TiledMMAINS4_8MMA_AtomIJNS4_26SM100_MMA_F16BF16_2x1SM_SSISJ_SJ_fLi128ELi256ELNS4_4UMMA5MajorE0ELSP_0ELNSO_7ScaleInE0ELSQ_0EEEEEENS4_6LayoutINS5_IJSC_SC_SC_EEENS5_IJNSA_ILi0EEESV_SV_EEEEENS5_IJNS4_10UnderscoreESY_SY_EEEEENS4_18SM100_TMA_2SM_LOADENS4_14ComposedLayoutINS4_7SwizzleILi3ELi4ELi3EEENS4_18smem_ptr_flag_bitsILi16EEENST_INS5_IJNSA_ILi8EEESH_EEENS5_IJSH_SC_EEEEEEEvNS4_8identityES11_S1B_vS1C_EENS_8epilogue10collective18CollectiveEpilogueINS1E_23Sm100TmaWarpSpecializedILi4ELi2ELi32ELb1ELb0EEEJNS5_IJSH_SG_SH_EEENS5_IJNST_ISH_SC_EENST_INS5_IJNSA_ILi32EEESB_EEENS5_IJSC_SF_EEEEEEEESJ_SK_SJ_SK_NS1E_6fusion15FusionCallbacksIS1I_NS1Q_17LinearCombinationISJ_fSJ_fLNS_15FloatRoundStyleE2EEES1J_S1P_JEEENS4_5SM1004TMEM4LOAD26SM100_TMEM_LOAD_32dp32b32xENS4_13SM90_TMA_LOADENS12_INS13_ILi2ELi4ELi3EEES16_NST_INS5_IJS17_S1L_EEENS5_IJS1L_SC_EEEEEEENS4_39AutoVectorizingCopyWithAssumedAlignmentILi128EEENS4_14SM90_TMA_STOREES25_S27_S27_EEEvvEEEEvNT_6ParamsE)
        /*0bdc*/ 	.short	0x0380
        /*0bde*/ 	.short	0x0800


	//----- nvinfo : EIATTR_SW_WAR
	.align		4
.L_55:
        /*0be0*/ 	.byte	0x04, 0x36
        /*0be2*/ 	.short	(.L_57 - .L_56)
.L_56:
        /*0be4*/ 	.word	0x00000008
.L_57:


//--------------------- .nv.callgraph             --------------------------
	.section	.nv.callgraph,"",@"SHT_CUDA_CALLGRAPH"
	.align	4
	.sectionentsize	8
	.align		4
        /*0000*/ 	.word	0x00000000
	.align		4
        /*0004*/ 	.word	0xffffffff
	.align		4
        /*0008*/ 	.word	index@(_ZN7cutlass13device_kernelINS_4gemm6kernel13GemmUniversalIN4cute5tupleIJiiiiEEENS1_10collective13CollectiveMmaINS1_35MainloopSm100TmaUmmaWarpSpecializedILi8ELi2ELi4ENS5_IJNS4_1CILi2EEENSA_ILi1EEESC_EEEEENS5_IJNSA_ILi128EEENSA_ILi256EEENSA_ILi64EEEEEENS_10bfloat16_tENS5_IJlSC_lEEESJ_SK_NS4_8TiledMMAINS4_8MMA_AtomIJNS4_26SM100_MMA_F16BF16_2x1SM_SSISJ_SJ_fLi128ELi256ELNS4_4UMMA5MajorE0ELSP_0ELNSO_7ScaleInE0ELSQ_0EEEEEENS4_6LayoutINS5_IJSC_SC_SC_EEENS5_IJNSA_ILi0EEESV_SV_EEEEENS5_IJNS4_10UnderscoreESY_SY_EEEEENS4_18SM100_TMA_2SM_LOADENS4_14ComposedLayoutINS4_7SwizzleILi3ELi4ELi3EEENS4_18smem_ptr_flag_bitsILi16EEENST_INS5_IJNSA_ILi8EEESH_EEENS5_IJSH_SC_EEEEEEEvNS4_8identityES11_S1B_vS1C_EENS_8epilogue10collective18CollectiveEpilogueINS1E_23Sm100TmaWarpSpecializedILi4ELi2ELi32ELb1ELb0EEEJNS5_IJSH_SG_SH_EEENS5_IJNST_ISH_SC_EENST_INS5_IJNSA_ILi32EEESB_EEENS5_IJSC_SF_EEEEEEEESJ_SK_SJ_SK_NS1E_6fusion15FusionCallbacksIS1I_NS1Q_17LinearCombinationISJ_fSJ_fLNS_15FloatRoundStyleE2EEES1J_S1P_JEEENS4_5SM1004TMEM4LOAD26SM100_TMEM_LOAD_32dp32b32xENS4_13SM90_TMA_LOADENS12_INS13_ILi2ELi4ELi3EEES16_NST_INS5_IJS17_S1L_EEENS5_IJS1L_SC_EEEEEEENS4_39AutoVectorizingCopyWithAssumedAlignmentILi128EEENS4_14SM90_TMA_STOREES25_S27_S27_EEEvvEEEEvNT_6ParamsE)
	.align		4
        /*000c*/ 	.word	index@(__assertfail)
	.align		4
        /*0010*/ 	.word	0x00000000
	.align		4
        /*0014*/ 	.word	0xfffffffe
	.align		4
        /*0018*/ 	.word	0x00000000
	.align		4
        /*001c*/ 	.word	0xfffffffd
	.align		4
        /*0020*/ 	.word	0x00000000
	.align		4
        /*0024*/ 	.word	0xfffffffc


//--------------------- .nv.constant4             --------------------------
	.section	.nv.constant4,"a",@progbits
	.align	8
	.align		8
.nv.constant4:
        /*0000*/ 	.dword	__assertfail
	.align		8
        /*0008*/ 	.dword	__unnamed_1
	.align		8
        /*0010*/ 	.dword	__unnamed_2
	.align		8
        /*0018*/ 	.dword	_ZN40_INTERNAL_f431b0f2_4_k_cu_4a3594d0_243144cuda3std3__45__cpo5beginE
	.align		8
        /*0020*/ 	.dword	_ZN40_INTERNAL_f431b0f2_4_k_cu_4a3594d0_243144cuda3std3__45__cpo3endE
	.align		8
        /*0028*/ 	.dword	_ZN40_INTERNAL_f431b0f2_4_k_cu_4a3594d0_243144cuda3std3__45__cpo6cbeginE
	.align		8
        /*0030*/ 	.dword	_ZN40_INTERNAL_f431b0f2_4_k_cu_4a3594d0_243144cuda3std3__45__cpo4cendE
	.align		8
        /*0038*/ 	.dword	_ZN40_INTERNAL_f431b0f2_4_k_cu_4a3594d0_243144cuda3std3__442_GLOBAL__N__f431b0f2_4_k_cu_4a3594d0_243146ignoreE
	.align		8
        /*0040*/ 	.dword	_ZN40_INTERNAL_f431b0f2_4_k_cu_4a3594d0_243144cuda3std3__419piecewise_constructE
	.align		8
        /*0048*/ 	.dword	_ZN40_INTERNAL_f431b0f2_4_k_cu_4a3594d0_243144cuda3std3__48in_placeE
	.align		8
        /*0050*/ 	.dword	_ZN40_INTERNAL_f431b0f2_4_k_cu_4a3594d0_243144cuda3std6ranges3__45__cpo4swapE
	.align		8
        /*0058*/ 	.dword	_ZN40_INTERNAL_f431b0f2_4_k_cu_4a3594d0_243144cuda3std6ranges3__45__cpo9iter_moveE
	.align		8
        /*0060*/ 	.dword	_ZN40_INTERNAL_f431b0f2_4_k_cu_4a3594d0_243144cute7productE
	.align		8
        /*0068*/ 	.dword	_ZN40_INTERNAL_f431b0f2_4_k_cu_4a3594d0_243144cute1_E
	.align		8
        /*0070*/ 	.dword	$str$25
	.align		8
        /*0078*/ 	.dword	$str$26
	.align		8
        /*0080*/ 	.dword	$str$27
	.align		8
        /*0088*/ 	.dword	$str$28


//--------------------- .text._ZN7cutlass13device_kernelINS_4gemm6kernel13GemmUniversalIN4cute5tupleIJiiiiEEENS1_10collective13CollectiveMmaINS1_35MainloopSm100TmaUmmaWarpSpecializedILi8ELi2ELi4ENS5_IJNS4_1CILi2EEENSA_ILi1EEESC_EEEEENS5_IJNSA_ILi128EEENSA_ILi256EEENSA_ILi64EEEEEENS_10bfloat16_tENS5_IJlSC_lEEESJ_SK_NS4_8TiledMMAINS4_8MMA_AtomIJNS4_26SM100_MMA_F16BF16_2x1SM_SSISJ_SJ_fLi128ELi256ELNS4_4UMMA5MajorE0ELSP_0ELNSO_7ScaleInE0ELSQ_0EEEEEENS4_6LayoutINS5_IJSC_SC_SC_EEENS5_IJNSA_ILi0EEESV_SV_EEEEENS5_IJNS4_10UnderscoreESY_SY_EEEEENS4_18SM100_TMA_2SM_LOADENS4_14ComposedLayoutINS4_7SwizzleILi3ELi4ELi3EEENS4_18smem_ptr_flag_bitsILi16EEENST_INS5_IJNSA_ILi8EEESH_EEENS5_IJSH_SC_EEEEEEEvNS4_8identityES11_S1B_vS1C_EENS_8epilogue10collective18CollectiveEpilogueINS1E_23Sm100TmaWarpSpecializedILi4ELi2ELi32ELb1ELb0EEEJNS5_IJSH_SG_SH_EEENS5_IJNST_ISH_SC_EENST_INS5_IJNSA_ILi32EEESB_EEENS5_IJSC_SF_EEEEEEEESJ_SK_SJ_SK_NS1E_6fusion15FusionCallbacksIS1I_NS1Q_17LinearCombinationISJ_fSJ_fLNS_15FloatRoundStyleE2EEES1J_S1P_JEEENS4_5SM1004TMEM4LOAD26SM100_TMEM_LOAD_32dp32b32xENS4_13SM90_TMA_LOADENS12_INS13_ILi2ELi4ELi3EEES16_NST_INS5_IJS17_S1L_EEENS5_IJS1L_SC_EEEEEEENS4_39AutoVectorizingCopyWithAssumedAlignmentILi128EEENS4_14SM90_TMA_STOREES25_S27_S27_EEEvvEEEEvNT_6ParamsE --------------------------
	.section	.text._ZN7cutlass13device_kernelINS_4gemm6kernel13GemmUniversalIN4cute5tupleIJiiiiEEENS1_10collective13CollectiveMmaINS1_35MainloopSm100TmaUmmaWarpSpecializedILi8ELi2ELi4ENS5_IJNS4_1CILi2EEENSA_ILi1EEESC_EEEEENS5_IJNSA_ILi128EEENSA_ILi256EEENSA_ILi64EEEEEENS_10bfloat16_tENS5_IJlSC_lEEESJ_SK_NS4_8TiledMMAINS4_8MMA_AtomIJNS4_26SM100_MMA_F16BF16_2x1SM_SSISJ_SJ_fLi128ELi256ELNS4_4UMMA5MajorE0ELSP_0ELNSO_7ScaleInE0ELSQ_0EEEEEENS4_6LayoutINS5_IJSC_SC_SC_EEENS5_IJNSA_ILi0EEESV_SV_EEEEENS5_IJNS4_10UnderscoreESY_SY_EEEEENS4_18SM100_TMA_2SM_LOADENS4_14ComposedLayoutINS4_7SwizzleILi3ELi4ELi3EEENS4_18smem_ptr_flag_bitsILi16EEENST_INS5_IJNSA_ILi8EEESH_EEENS5_IJSH_SC_EEEEEEEvNS4_8identityES11_S1B_vS1C_EENS_8epilogue10collective18CollectiveEpilogueINS1E_23Sm100TmaWarpSpecializedILi4ELi2ELi32ELb1ELb0EEEJNS5_IJSH_SG_SH_EEENS5_IJNST_ISH_SC_EENST_INS5_IJNSA_ILi32EEESB_EEENS5_IJSC_SF_EEEEEEEESJ_SK_SJ_SK_NS1E_6fusion15FusionCallbacksIS1I_NS1Q_17LinearCombinationISJ_fSJ_fLNS_15FloatRoundStyleE2EEES1J_S1P_JEEENS4_5SM1004TMEM4LOAD26SM100_TMEM_LOAD_32dp32b32xENS4_13SM90_TMA_LOADENS12_INS13_ILi2ELi4ELi3EEES16_NST_INS5_IJS17_S1L_EEENS5_IJS1L_SC_EEEEEEENS4_39AutoVectorizingCopyWithAssumedAlignmentILi128EEENS4_14SM90_TMA_STOREES25_S27_S27_EEEvvEEEEvNT_6ParamsE,"ax",@progbits
	.align	128
.text._ZN7cutlass13device_kernelINS_4gemm6kernel13GemmUniversalIN4cute5tupleIJiiiiEEENS1_10collective13CollectiveMmaINS1_35MainloopSm100TmaUmmaWarpSpecializedILi8ELi2ELi4ENS5_IJNS4_1CILi2EEENSA_ILi1EEESC_EEEEENS5_IJNSA_ILi128EEENSA_ILi256EEENSA_ILi64EEEEEENS_10bfloat16_tENS5_IJlSC_lEEESJ_SK_NS4_8TiledMMAINS4_8MMA_AtomIJNS4_26SM100_MMA_F16BF16_2x1SM_SSISJ_SJ_fLi128ELi256ELNS4_4UMMA5MajorE0ELSP_0ELNSO_7ScaleInE0ELSQ_0EEEEEENS4_6LayoutINS5_IJSC_SC_SC_EEENS5_IJNSA_ILi0EEESV_SV_EEEEENS5_IJNS4_10UnderscoreESY_SY_EEEEENS4_18SM100_TMA_2SM_LOADENS4_14ComposedLayoutINS4_7SwizzleILi3ELi4ELi3EEENS4_18smem_ptr_flag_bitsILi16EEENST_INS5_IJNSA_ILi8EEESH_EEENS5_IJSH_SC_EEEEEEEvNS4_8identityES11_S1B_vS1C_EENS_8epilogue10collective18CollectiveEpilogueINS1E_23Sm100TmaWarpSpecializedILi4ELi2ELi32ELb1ELb0EEEJNS5_IJSH_SG_SH_EEENS5_IJNST_ISH_SC_EENST_INS5_IJNSA_ILi32EEESB_EEENS5_IJSC_SF_EEEEEEEESJ_SK_SJ_SK_NS1E_6fusion15FusionCallbacksIS1I_NS1Q_17LinearCombinationISJ_fSJ_fLNS_15FloatRoundStyleE2EEES1J_S1P_JEEENS4_5SM1004TMEM4LOAD26SM100_TMEM_LOAD_32dp32b32xENS4_13SM90_TMA_LOADENS12_INS13_ILi2ELi4ELi3EEES16_NST_INS5_IJS17_S1L_EEENS5_IJS1L_SC_EEEEEEENS4_39AutoVectorizingCopyWithAssumedAlignmentILi128EEENS4_14SM90_TMA_STOREES25_S27_S27_EEEvvEEEEvNT_6ParamsE:
        .type           _ZN7cutlass13device_kernelINS_4gemm6kernel13GemmUniversalIN4cute5tupleIJiiiiEEENS1_10collective13CollectiveMmaINS1_35MainloopSm100TmaUmmaWarpSpecializedILi8ELi2ELi4ENS5_IJNS4_1CILi2EEENSA_ILi1EEESC_EEEEENS5_IJNSA_ILi128EEENSA_ILi256EEENSA_ILi64EEEEEENS_10bfloat16_tENS5_IJlSC_lEEESJ_SK_NS4_8TiledMMAINS4_8MMA_AtomIJNS4_26SM100_MMA_F16BF16_2x1SM_SSISJ_SJ_fLi128ELi256ELNS4_4UMMA5MajorE0ELSP_0ELNSO_7ScaleInE0ELSQ_0EEEEEENS4_6LayoutINS5_IJSC_SC_SC_EEENS5_IJNSA_ILi0EEESV_SV_EEEEENS5_IJNS4_10UnderscoreESY_SY_EEEEENS4_18SM100_TMA_2SM_LOADENS4_14ComposedLayoutINS4_7SwizzleILi3ELi4ELi3EEENS4_18smem_ptr_flag_bitsILi16EEENST_INS5_IJNSA_ILi8EEESH_EEENS5_IJSH_SC_EEEEEEEvNS4_8identityES11_S1B_vS1C_EENS_8epilogue10collective18CollectiveEpilogueINS1E_23Sm100TmaWarpSpecializedILi4ELi2ELi32ELb1ELb0EEEJNS5_IJSH_SG_SH_EEENS5_IJNST_ISH_SC_EENST_INS5_IJNSA_ILi32EEESB_EEENS5_IJSC_SF_EEEEEEEESJ_SK_SJ_SK_NS1E_6fusion15FusionCallbacksIS1I_NS1Q_17LinearCombinationISJ_fSJ_fLNS_15FloatRoundStyleE2EEES1J_S1P_JEEENS4_5SM1004TMEM4LOAD26SM100_TMEM_LOAD_32dp32b32xENS4_13SM90_TMA_LOADENS12_INS13_ILi2ELi4ELi3EEES16_NST_INS5_IJS17_S1L_EEENS5_IJS1L_SC_EEEEEEENS4_39AutoVectorizingCopyWithAssumedAlignmentILi128EEENS4_14SM90_TMA_STOREES25_S27_S27_EEEvvEEEEvNT_6ParamsE,@function
        .size           _ZN7cutlass13device_kernelINS_4gemm6kernel13GemmUniversalIN4cute5tupleIJiiiiEEENS1_10collective13CollectiveMmaINS1_35MainloopSm100TmaUmmaWarpSpecializedILi8ELi2ELi4ENS5_IJNS4_1CILi2EEENSA_ILi1EEESC_EEEEENS5_IJNSA_ILi128EEENSA_ILi256EEENSA_ILi64EEEEEENS_10bfloat16_tENS5_IJlSC_lEEESJ_SK_NS4_8TiledMMAINS4_8MMA_AtomIJNS4_26SM100_MMA_F16BF16_2x1SM_SSISJ_SJ_fLi128ELi256ELNS4_4UMMA5MajorE0ELSP_0ELNSO_7ScaleInE0ELSQ_0EEEEEENS4_6LayoutINS5_IJSC_SC_SC_EEENS5_IJNSA_ILi0EEESV_SV_EEEEENS5_IJNS4_10UnderscoreESY_SY_EEEEENS4_18SM100_TMA_2SM_LOADENS4_14ComposedLayoutINS4_7SwizzleILi3ELi4ELi3EEENS4_18smem_ptr_flag_bitsILi16EEENST_INS5_IJNSA_ILi8EEESH_EEENS5_IJSH_SC_EEEEEEEvNS4_8identityES11_S1B_vS1C_EENS_8epilogue10collective18CollectiveEpilogueINS1E_23Sm100TmaWarpSpecializedILi4ELi2ELi32ELb1ELb0EEEJNS5_IJSH_SG_SH_EEENS5_IJNST_ISH_SC_EENST_INS5_IJNSA_ILi32EEESB_EEENS5_IJSC_SF_EEEEEEEESJ_SK_SJ_SK_NS1E_6fusion15FusionCallbacksIS1I_NS1Q_17LinearCombinationISJ_fSJ_fLNS_15FloatRoundStyleE2EEES1J_S1P_JEEENS4_5SM1004TMEM4LOAD26SM100_TMEM_LOAD_32dp32b32xENS4_13SM90_TMA_LOADENS12_INS13_ILi2ELi4ELi3EEES16_NST_INS5_IJS17_S1L_EEENS5_IJS1L_SC_EEEEEEENS4_39AutoVectorizingCopyWithAssumedAlignmentILi128EEENS4_14SM90_TMA_STOREES25_S27_S27_EEEvvEEEEvNT_6ParamsE,(.L_x_209 - _ZN7cutlass13device_kernelINS_4gemm6kernel13GemmUniversalIN4cute5tupleIJiiiiEEENS1_10collective13CollectiveMmaINS1_35MainloopSm100TmaUmmaWarpSpecializedILi8ELi2ELi4ENS5_IJNS4_1CILi2EEENSA_ILi1EEESC_EEEEENS5_IJNSA_ILi128EEENSA_ILi256EEENSA_ILi64EEEEEENS_10bfloat16_tENS5_IJlSC_lEEESJ_SK_NS4_8TiledMMAINS4_8MMA_AtomIJNS4_26SM100_MMA_F16BF16_2x1SM_SSISJ_SJ_fLi128ELi256ELNS4_4UMMA5MajorE0ELSP_0ELNSO_7ScaleInE0ELSQ_0EEEEEENS4_6LayoutINS5_IJSC_SC_SC_EEENS5_IJNSA_ILi0EEESV_SV_EEEEENS5_IJNS4_10UnderscoreESY_SY_EEEEENS4_18SM100_TMA_2SM_LOADENS4_14ComposedLayoutINS4_7SwizzleILi3ELi4ELi3EEENS4_18smem_ptr_flag_bitsILi16EEENST_INS5_IJNSA_ILi8EEESH_EEENS5_IJSH_SC_EEEEEEEvNS4_8identityES11_S1B_vS1C_EENS_8epilogue10collective18CollectiveEpilogueINS1E_23Sm100TmaWarpSpecializedILi4ELi2ELi32ELb1ELb0EEEJNS5_IJSH_SG_SH_EEENS5_IJNST_ISH_SC_EENST_INS5_IJNSA_ILi32EEESB_EEENS5_IJSC_SF_EEEEEEEESJ_SK_SJ_SK_NS1E_6fusion15FusionCallbacksIS1I_NS1Q_17LinearCombinationISJ_fSJ_fLNS_15FloatRoundStyleE2EEES1J_S1P_JEEENS4_5SM1004TMEM4LOAD26SM100_TMEM_LOAD_32dp32b32xENS4_13SM90_TMA_LOADENS12_INS13_ILi2ELi4ELi3EEES16_NST_INS5_IJS17_S1L_EEENS5_IJS1L_SC_EEEEEEENS4_39AutoVectorizingCopyWithAssumedAlignmentILi128EEENS4_14SM90_TMA_STOREES25_S27_S27_EEEvvEEEEvNT_6ParamsE)
        .other          _ZN7cutlass13device_kernelINS_4gemm6kernel13GemmUniversalIN4cute5tupleIJiiiiEEENS1_10collective13CollectiveMmaINS1_35MainloopSm100TmaUmmaWarpSpecializedILi8ELi2ELi4ENS5_IJNS4_1CILi2EEENSA_ILi1EEESC_EEEEENS5_IJNSA_ILi128EEENSA_ILi256EEENSA_ILi64EEEEEENS_10bfloat16_tENS5_IJlSC_lEEESJ_SK_NS4_8TiledMMAINS4_8MMA_AtomIJNS4_26SM100_MMA_F16BF16_2x1SM_SSISJ_SJ_fLi128ELi256ELNS4_4UMMA5MajorE0ELSP_0ELNSO_7ScaleInE0ELSQ_0EEEEEENS4_6LayoutINS5_IJSC_SC_SC_EEENS5_IJNSA_ILi0EEESV_SV_EEEEENS5_IJNS4_10UnderscoreESY_SY_EEEEENS4_18SM100_TMA_2SM_LOADENS4_14ComposedLayoutINS4_7SwizzleILi3ELi4ELi3EEENS4_18smem_ptr_flag_bitsILi16EEENST_INS5_IJNSA_ILi8EEESH_EEENS5_IJSH_SC_EEEEEEEvNS4_8identityES11_S1B_vS1C_EENS_8epilogue10collective18CollectiveEpilogueINS1E_23Sm100TmaWarpSpecializedILi4ELi2ELi32ELb1ELb0EEEJNS5_IJSH_SG_SH_EEENS5_IJNST_ISH_SC_EENST_INS5_IJNSA_ILi32EEESB_EEENS5_IJSC_SF_EEEEEEEESJ_SK_SJ_SK_NS1E_6fusion15FusionCallbacksIS1I_NS1Q_17LinearCombinationISJ_fSJ_fLNS_15FloatRoundStyleE2EEES1J_S1P_JEEENS4_5SM1004TMEM4LOAD26SM100_TMEM_LOAD_32dp32b32xENS4_13SM90_TMA_LOADENS12_INS13_ILi2ELi4ELi3EEES16_NST_INS5_IJS17_S1L_EEENS5_IJS1L_SC_EEEEEEENS4_39AutoVectorizingCopyWithAssumedAlignmentILi128EEENS4_14SM90_TMA_STOREES25_S27_S27_EEEvvEEEEvNT_6ParamsE,@"STO_CUDA_ENTRY STV_DEFAULT"
_ZN7cutlass13device_kernelINS_4gemm6kernel13GemmUniversalIN4cute5tupleIJiiiiEEENS1_10collective13CollectiveMmaINS1_35MainloopSm100TmaUmmaWarpSpecializedILi8ELi2ELi4ENS5_IJNS4_1CILi2EEENSA_ILi1EEESC_EEEEENS5_IJNSA_ILi128EEENSA_ILi256EEENSA_ILi64EEEEEENS_10bfloat16_tENS5_IJlSC_lEEESJ_SK_NS4_8TiledMMAINS4_8MMA_AtomIJNS4_26SM100_MMA_F16BF16_2x1SM_SSISJ_SJ_fLi128ELi256ELNS4_4UMMA5MajorE0ELSP_0ELNSO_7ScaleInE0ELSQ_0EEEEEENS4_6LayoutINS5_IJSC_SC_SC_EEENS5_IJNSA_ILi0EEESV_SV_EEEEENS5_IJNS4_10UnderscoreESY_SY_EEEEENS4_18SM100_TMA_2SM_LOADENS4_14ComposedLayoutINS4_7SwizzleILi3ELi4ELi3EEENS4_18smem_ptr_flag_bitsILi16EEENST_INS5_IJNSA_ILi8EEESH_EEENS5_IJSH_SC_EEEEEEEvNS4_8identityES11_S1B_vS1C_EENS_8epilogue10collective18CollectiveEpilogueINS1E_23Sm100TmaWarpSpecializedILi4ELi2ELi32ELb1ELb0EEEJNS5_IJSH_SG_SH_EEENS5_IJNST_ISH_SC_EENST_INS5_IJNSA_ILi32EEESB_EEENS5_IJSC_SF_EEEEEEEESJ_SK_SJ_SK_NS1E_6fusion15FusionCallbacksIS1I_NS1Q_17LinearCombinationISJ_fSJ_fLNS_15FloatRoundStyleE2EEES1J_S1P_JEEENS4_5SM1004TMEM4LOAD26SM100_TMEM_LOAD_32dp32b32xENS4_13SM90_TMA_LOADENS12_INS13_ILi2ELi4ELi3EEES16_NST_INS5_IJS17_S1L_EEENS5_IJS1L_SC_EEEEEEENS4_39AutoVectorizingCopyWithAssumedAlignmentILi128EEENS4_14SM90_TMA_STOREES25_S27_S27_EEEvvEEEEvNT_6ParamsE:
[----:B------:R-:W1:Y:S01]  /*0000*/  LDC R1, c[0x0][0x37c] ;  /* 0x0000df00ff017b82 */ /* 0x000e620000000800 */
[----:B------:R-:W2:Y:S01]  /*0010*/  S2R R105, SR_TID.X ;  /* 0x0000000000697919 */ /* 0x000ea20000002100 */
[----:B------:R-:W3:Y:S06]  /*0020*/  LDCU.64 UR6, c[0x0][0x890] ;  /* 0x00011200ff0677ac */ /* 0x000eec0008000a00 */
[----:B------:R-:W4:Y:S01]  /*0030*/  S2UR UR37, SR_CgaCtaId ;  /* 0x00000000002579c3 */ /* 0x000f220000008800 */
[----:B------:R-:W-:Y:S02]  /*0040*/  PRMT R92, RZ, 0x7610, R92 ;  /* 0x00007610ff5c7816 */ /* 0x000fe4000000005c */
[----:B------:R-:W-:Y:S01]  /*0050*/  ELECT P1, URZ, PT ;  /* 0x0000000000ff782f */ /* 0x000fe20003820000 */
[----:B------:R-:W1:Y:S01]  /*0060*/  LDCU.64 UR46, c[0x0][0x358] ;  /* 0x00006b00ff2e77ac */ /* 0x000e620008000a00 */
[----:B---3--:R-:W-:-:S04]  /*0070*/  UISETP.NE.U32.AND UP0, UPT, UR6, URZ, UPT ;  /* 0x000000ff0600728c */ /* 0x008fc8000bf05070 */
[----:B------:R-:W-:Y:S02]  /*0080*/  UISETP.NE.AND.EX UP0, UPT, UR7, URZ, UPT, UP0 ;  /* 0x000000ff0700728c */ /* 0x000fe4000bf05300 */
[----:B----4-:R-:W-:Y:S02]  /*0090*/  ULOP3.LUT UR5, UR37, 0x1, URZ, 0xc0, !UPT ;  /* 0x0000000125057892 */ /* 0x010fe4000f8ec0ff */
[----:B------:R-:W-:Y:S01]  /*00a0*/  ULOP3.LUT UR4, UR37, 0x1, URZ, 0x3c, !UPT ;  /* 0x0000000125047892 */ /* 0x000fe2000f8e3cff */
[----:B--2---:R-:W-:-:S05]  /*00b0*/  SHF.R.U32.HI R96, RZ, 0x5, R105 ;  /* 0x00000005ff607819 */ /* 0x004fca0000011669 */
[----:B------:R-:W2:Y:S02]  /*00c0*/  SHFL.IDX PT, R0, R96, RZ, 0x1f ;  /* 0x00001fff60007589 */ /* 0x000ea400000e0000 */
[----:B--2---:R-:W-:Y:S01]  /*00d0*/  R2UR UR10, R0 ;  /* 0x00000000000a72ca */ /* 0x004fe200000e0000 */
[----:B-1----:R-:W-:-:S14]  /*00e0*/  BRA.U UP0, `(.L_x_0) ;  /* 0x00000001002c7547 */ /* 0x002fdc000b800000 */
[----:B------:R-:W1:Y:S02]  /*00f0*/  LDCU.64 UR8, c[0x0][0x888] ;  /* 0x00011100ff0877ac */ /* 0x000e640008000a00 */
[----:B-1----:R-:W-:-:S04]  /*0100*/  UISETP.NE.U32.AND UP0, UPT, UR8, URZ, UPT ;  /* 0x000000ff0800728c */ /* 0x002fc8000bf05070 */
[----:B------:R-:W-:-:S09]  /*0110*/  UISETP.NE.AND.EX UP0, UPT, UR9, URZ, UPT, UP0 ;  /* 0x000000ff0900728c */ /* 0x000fd2000bf05300 */
[----:B------:R-:W-:Y:S05]  /*0120*/  BRA.U !UP0, `(.L_x_1) ;  /* 0x0000000108107547 */ /* 0x000fea000b800000 */
[----:B------:R-:W1:Y:S02]  /*0130*/  LDC.64 R2, c[0x0][0x888] ;  /* 0x00022200ff027b82 */ /* 0x000e640000000a00 */
[----:B-1----:R1:W5:Y:S01]  /*0140*/  LDG.E R49, desc[UR46][R2.64] ;  /* 0x0000002e02317981 */ /* 0x002362000c1e1900 */
[----:B------:R-:W-:Y:S01]  /*0150*/  HFMA2 R92, -RZ, RZ, 0, 5.9604644775390625e-08 ;  /* 0x00000001ff5c7431 */ /* 0x000fe200000001ff */
[----:B------:R-:W-:Y:S05]  /*0160*/  BRA `(.L_x_0) ;  /* 0x00000000000c7947 */ /* 0x000fea0003800000 */
.L_x_1:
[----:B------:R-:W1:Y:S01]  /*0170*/  LDCU UR8, c[0x0][0x880] ;  /* 0x00011000ff0877ac */ /* 0x000e620008000800 */
[----:B------:R-:W-:Y:S01]  /*0180*/  HFMA2 R92, -RZ, RZ, 0, 5.9604644775390625e-08 ;  /* 0x00000001ff5c7431 */ /* 0x000fe200000001ff */
[----:B-1----:R-:W-:-:S07]  /*0190*/  MOV R49, UR8 ;  /* 0x0000000800317c02 */ /* 0x002fce0008000f00 */
.L_x_0:
[----:B------:R-:W2:Y:S02]  /*01a0*/  LDCU.64 UR8, c[0x0][0x8b0] ;  /* 0x00011600ff0877ac */ /* 0x000ea40008000a00 */
[----:B--2---:R-:W-:-:S04]  /*01b0*/  UISETP.NE.U32.AND UP0, UPT, UR8, URZ, UPT ;  /* 0x000000ff0800728c */ /* 0x004fc8000bf05070 */
[----:B------:R-:W-:-:S09]  /*01c0*/  UISETP.NE.AND.EX UP0, UPT, UR9, URZ, UPT, UP0 ;  /* 0x000000ff0900728c */ /* 0x000fd2000bf05300 */
[----:B------:R-:W-:Y:S05]  /*01d0*/  BRA.U UP0, `(.L_x_2) ;  /* 0x0000000100247547 */ /* 0x000fea000b800000 */
[----:B------:R-:W2:Y:S02]  /*01e0*/  LDCU.64 UR8, c[0x0][0x8a8] ;  /* 0x00011500ff0877ac */ /* 0x000ea40008000a00 */
[----:B--2---:R-:W-:-:S04]  /*01f0*/  UISETP.NE.U32.AND UP0, UPT, UR8, URZ, UPT ;  /* 0x000000ff0800728c */ /* 0x004fc8000bf05070 */
[----:B------:R-:W-:-:S09]  /*0200*/  UISETP.NE.AND.EX UP0, UPT, UR9, URZ, UPT, UP0 ;  /* 0x000000ff0900728c */ /* 0x000fd2000bf05300 */
[----:B------:R-:W-:Y:S05]  /*0210*/  BRA.U !UP0, `(.L_x_3) ;  /* 0x00000001080c7547 */ /* 0x000fea000b800000 */
[----:B-1----:R-:W1:Y:S02]  /*0220*/  LDC.64 R2, c[0x0][0x8a8] ;  /* 0x00022a00ff027b82 */ /* 0x002e640000000a00 */
[----:B-1----:R2:W5:Y:S01]  /*0230*/  LDG.E R47, desc[UR46][R2.64] ;  /* 0x0000002e022f7981 */ /* 0x002562000c1e1900 */
[----:B------:R-:W-:Y:S05]  /*0240*/  BRA `(.L_x_2) ;  /* 0x0000000000087947 */ /* 0x000fea0003800000 */
.L_x_3:
[----:B------:R-:W2:Y:S02]  /*0250*/  LDCU UR8, c[0x0][0x8a0] ;  /* 0x00011400ff0877ac */ /* 0x000ea40008000800 */
[----:B--2---:R-:W-:Y:S02]  /*0260*/  MOV R47, UR8 ;  /* 0x00000008002f7c02 */ /* 0x004fe40008000f00 */
.L_x_2:
[----:B------:R-:W-:Y:S01]  /*0270*/  IMAD.U32 R0, RZ, RZ, UR10 ;  /* 0x0000000aff007e24 */ /* 0x000fe2000f8e00ff */
[----:B------:R-:W-:Y:S04]  /*0280*/  BSSY.RECONVERGENT B0, `(.L_x_4) ;  /* 0x000000c000007945 */ /* 0x000fe80003800200 */
[C---:B------:R-:W-:Y:S02]  /*0290*/  ISETP.NE.OR P2, PT, R0.reuse, 0x1, !P1 ;  /* 0x000000010000780c */ /* 0x040fe40004f45670 */
[----:B------:R-:W-:-:S11]  /*02a0*/  ISETP.NE.OR P0, PT, R0, 0x3, !P1 ;  /* 0x000000030000780c */ /* 0x000fd60004f05670 */
[----:B------:R-:W-:Y:S05]  /*02b0*/  @P2 BRA `(.L_x_5) ;  /* 0x0000000000202947 */ /* 0x000fea0003800000 */
[----:B------:R-:W3:Y:S02]  /*02c0*/  LDCU.64 UR8, c[0x0][0x348] ;  /* 0x00006900ff0877ac */ /* 0x000ee40008000a00 */
[----:B---3--:R-:W-:Y:S02]  /*02d0*/  UIADD3 UR12, UP1, UPT, UR8, 0x80, URZ ;  /* 0x00000080080c7890 */ /* 0x008fe4000ff3e0ff */
[----:B------:R-:W-:Y:S02]  /*02e0*/  UIADD3 UR8, UP0, UPT, UR8, 0x180, URZ ;  /* 0x0000018008087890 */ /* 0x000fe4000ff1e0ff */
[----:B------:R-:W-:Y:S02]  /*02f0*/  UIADD3.X UR13, UPT, UPT, URZ, UR9, URZ, UP1, !UPT ;  /* 0x00000009ff0d7290 */ /* 0x000fe40008ffe4ff */
[----:B------:R-:W-:-:S07]  /*0300*/  UIADD3.X UR9, UPT, UPT, URZ, UR9, URZ, UP0, !UPT ;  /* 0x00000009ff097290 */ /* 0x000fce00087fe4ff */
[----:B------:R3:W-:Y:S02]  /*0310*/  UTMACCTL.PF [UR12] ;  /* 0x000000000c0079b9 */ /* 0x0007e40008040000 */
[----:B------:R3:W-:Y:S02]  /*0320*/  UTMACCTL.PF [UR8] ;  /* 0x00000000080079b9 */ /* 0x0007e40008040000 */
[----:B---3--:R-:W-:Y:S01]  /*0330*/  NOP ;  /* 0x0000000000007918 */ /* 0x008fe20000000000 */
.L_x_5:
[----:B------:R-:W-:Y:S05]  /*0340*/  BSYNC.RECONVERGENT B0 ;  /* 0x0000000000007941 */ /* 0x000fea0003800200 */
.L_x_4:
[----:B------:R-:W-:Y:S04]  /*0350*/  BSSY.RECONVERGENT B0, `(.L_x_6) ;  /* 0x000000a000007945 */ /* 0x000fe80003800200 */
        /* <DEDUP_REMOVED lines=9> */
.L_x_7:
[----:B------:R-:W-:Y:S05]  /*03f0*/  BSYNC.RECONVERGENT B0 ;  /* 0x0000000000007941 */ /* 0x000fea0003800200 */
.L_x_6:
[----:B------:R-:W3:Y:S01]  /*0400*/  LDCU.64 UR8, c[0x0][0x888] ;  /* 0x00011100ff0877ac */ /* 0x000ee20008000a00 */
[----:B------:R-:W-:Y:S02]  /*0410*/  UISETP.EQ.U32.AND UP1, UPT, UR6, URZ, UPT ;  /* 0x000000ff0600728c */ /* 0x000fe4000bf22070 */
[----:B------:R-:W-:Y:S02]  /*0420*/  UPLOP3.LUT UP5, UPT, UPT, UPT, UPT, 0x80, 0x8 ;  /* 0x000000000008789c */ /* 0x000fe40003faf070 */
[----:B---3--:R-:W-:-:S04]  /*0430*/  UISETP.NE.U32.AND UP0, UPT, UR8, URZ, UPT ;  /* 0x000000ff0800728c */ /* 0x008fc8000bf05070 */
[----:B------:R-:W-:-:S04]  /*0440*/  UISETP.NE.AND.EX UP0, UPT, UR9, URZ, UPT, UP0 ;  /* 0x000000ff0900728c */ /* 0x000fc8000bf05300 */
[----:B------:R-:W-:-:S04]  /*0450*/  UISETP.EQ.OR.EX UP2, UPT, UR7, URZ, !UP0, UP1 ;  /* 0x000000ff0700728c */ /* 0x000fc8000c742710 */
[----:B------:R-:W-:-:S05]  /*0460*/  UP2UR UR50, UPR, URZ, 0x4 ;  /* 0x00000004ff327883 */ /* 0x000fca0008000000 */
[----:B------:R-:W-:Y:S07]  /*0470*/  BRA.U !UP2, `(.L_x_8) ;  /* 0x000000010a207547 */ /* 0x000fee000b800000 */
[----:B------:R-:W-:Y:S01]  /*0480*/  UISETP.NE.U32.AND UP2, UPT, UR6, URZ, UPT ;  /* 0x000000ff0600728c */ /* 0x000fe2000bf45070 */
[----:B-----5:R-:W-:Y:S01]  /*0490*/  FSETP.NEU.AND P0, PT, R49, RZ, PT ;  /* 0x000000ff3100720b */ /* 0x020fe20003f0d000 */
[----:B------:R-:W-:Y:S02]  /*04a0*/  USEL UR6, URZ, 0xffffffff, UP0 ;  /* 0xffffffffff067887 */ /* 0x000fe40008000000 */
[----:B------:R-:W-:-:S10]  /*04b0*/  UISETP.NE.AND.EX UP2, UPT, UR7, URZ, UPT, UP2 ;  /* 0x000000ff0700728c */ /* 0x000fd4000bf45320 */
[----:B------:R-:W-:Y:S01]  /*04c0*/  VOTEU.ANY UP1, P0 ;  /* 0x0000000000ff7886 */ /* 0x000fe20000020100 */
[----:B------:R-:W-:-:S04]  /*04d0*/  @!UP2 USEL UR6, URZ, 0xffffffff, UP1 ;  /* 0xffffffffff06a887 */ /* 0x000fc80008800000 */
[----:B------:R-:W-:-:S04]  /*04e0*/  ULOP3.LUT UR6, UR6, 0x1, URZ, 0xc0, !UPT ;  /* 0x0000000106067892 */ /* 0x000fc8000f8ec0ff */
[----:B------:R-:W-:-:S11]  /*04f0*/  UISETP.NE.U32.AND UP5, UPT, UR6, 0x1, UPT ;  /* 0x000000010600788c */ /* 0x000fd6000bfa5070 */
.L_x_8:
[----:B------:R-:W3:Y:S01]  /*0500*/  SHFL.IDX PT, R0, R96, RZ, 0x1f ;  /* 0x00001fff60007589 */ /* 0x000ee200000e0000 */
[----:B------:R-:W-:-:S04]  /*0510*/  UISETP.NE.AND UP1, UPT, UR10, 0x2, UPT ;  /* 0x000000020a00788c */ /* 0x000fc8000bf25270 */
[----:B------:R-:W-:Y:S02]  /*0520*/  UISETP.EQ.AND UP2, UPT, UR5, URZ, !UP1 ;  /* 0x000000ff0500728c */ /* 0x000fe4000cf42270 */
[----:B------:R-:W-:-:S04]  /*0530*/  USEL UR6, URZ, 0x1, UP1 ;  /* 0x00000001ff067887 */ /* 0x000fc80008800000 */
[----:B------:R-:W-:Y:S02]  /*0540*/  PLOP3.LUT P5, PT, P1, PT, UP2, 0x80, 0x8 ;  /* 0x000000000008781c */ /* 0x000fe40000faf028 */
[----:B---3--:R-:W-:-:S13]  /*0550*/  ISETP.NE.AND P0, PT, R0, RZ, PT ;  /* 0x000000ff0000720c */ /* 0x008fda0003f05270 */
[----:B------:R-:W-:Y:S05]  /*0560*/  @P0 BRA `(.L_x_9) ;  /* 0x0000000000640947 */ /* 0x000fea0003800000 */
[----:B------:R-:W-:Y:S01]  /*0570*/  UMOV UR8, 0x400 ;  /* 0x0000040000087882 */ /* 0x000fe20000000000 */
[----:B------:R-:W-:Y:S01]  /*0580*/  UMOV UR7, 0x1 ;  /* 0x0000000100077882 */ /* 0x000fe20000000000 */
[----:B------:R-:W-:Y:S02]  /*0590*/  ULEA UR8, UR37, UR8, 0x18 ;  /* 0x0000000825087291 */ /* 0x000fe4000f8ec0ff */
[----:B------:R-:W-:-:S04]  /*05a0*/  UIADD3 UR12, UPT, UPT, -UR7, 0x100000, URZ ;  /* 0x00100000070c7890 */ /* 0x000fc8000fffe1ff */
[----:B------:R-:W-:Y:S02]  /*05b0*/  USHF.L.U32 UR13, UR12, 0xb, URZ ;  /* 0x0000000b0c0d7899 */ /* 0x000fe400080006ff */
[----:B------:R-:W-:Y:S01]  /*05c0*/  USHF.L.U32 UR12, UR12, 0x1, URZ ;  /* 0x000000010c0c7899 */ /* 0x000fe200080006ff */
[----:B------:R-:W-:Y:S01]  /*05d0*/  ELECT P0, URZ, PT ;  /* 0x0000000000ff782f */ /* 0x000fe20003800000 */
[----:B------:R-:W3:Y:S10]  /*05e0*/  FENCE.VIEW.ASYNC.S ;  /* 0x00000000000073c6 */ /* 0x000ef40000000000 */
[----:B---3--:R3:W4:Y:S01]  /*05f0*/  SYNCS.EXCH.64 URZ, [UR8], UR12 ;  /* 0x0000000c08ff75b2 */ /* 0x0087220008000100 */
[----:B------:R3:W1:Y:S01]  /*0600*/  SYNCS.EXCH.64 URZ, [UR8+0x40], UR12 ;  /* 0x0000400c08ff75b2 */ /* 0x0006620008000100 */
        /* <DEDUP_REMOVED lines=13> */
[----:B------:R3:W1:Y:S02]  /*06e0*/  SYNCS.EXCH.64 URZ, [UR8+0x78], UR12 ;  /* 0x0000780c08ff75b2 */ /* 0x0006640008000100 */
[----:B---3--:R-:W-:Y:S01]  /*06f0*/  NOP ;  /* 0x0000000000007918 */ /* 0x008fe20000000000 */
.L_x_9:
[----:B------:R-:W3:Y:S01]  /*0700*/  SHFL.IDX PT, R0, R96, RZ, 0x1f ;  /* 0x00001fff60007589 */ /* 0x000ee200000e0000 */
[----:B------:R-:W-:Y:S01]  /*0710*/  NOP ;  /* 0x0000000000007918 */ /* 0x000fe20000000000 */
[----:B---3--:R-:W-:-:S13]  /*0720*/  ISETP.NE.AND P0, PT, R0, 0x1, PT ;  /* 0x000000010000780c */ /* 0x008fda0003f05270 */
[----:B------:R-:W-:Y:S05]  /*0730*/  @P0 BRA `(.L_x_10) ;  /* 0x0000000000540947 */ /* 0x000fea0003800000 */
[----:B------:R-:W-:Y:S01]  /*0740*/  UMOV UR9, 0x400 ;  /* 0x0000040000097882 */ /* 0x000fe20000000000 */
[----:B------:R-:W-:Y:S01]  /*0750*/  UMOV UR8, 0x20 ;  /* 0x0000002000087882 */ /* 0x000fe20000000000 */
[----:B------:R-:W-:Y:S01]  /*0760*/  UMOV UR7, 0x80 ;  /* 0x0000008000077882 */ /* 0x000fe20000000000 */
[----:B------:R-:W-:Y:S02]  /*0770*/  ULEA UR9, UR37, UR9, 0x18 ;  /* 0x0000000925097291 */ /* 0x000fe4000f8ec0ff */
[----:B------:R-:W-:-:S04]  /*0780*/  UIADD3 UR12, UPT, UPT, -UR8, 0x100000, URZ ;  /* 0x00100000080c7890 */ /* 0x000fc8000fffe1ff */
[----:B------:R-:W-:Y:S02]  /*0790*/  USHF.L.U32 UR13, UR12, 0xb, URZ ;  /* 0x0000000b0c0d7899 */ /* 0x000fe400080006ff */
[----:B------:R-:W-:Y:S02]  /*07a0*/  USHF.L.U32 UR12, UR12, 0x1, URZ ;  /* 0x000000010c0c7899 */ /* 0x000fe400080006ff */
[----:B------:R-:W-:-:S04]  /*07b0*/  UIADD3 UR14, UPT, UPT, -UR7, 0x100000, URZ ;  /* 0x00100000070e7890 */ /* 0x000fc8000fffe1ff */
[----:B------:R-:W-:Y:S02]  /*07c0*/  USHF.L.U32 UR15, UR14, 0xb, URZ ;  /* 0x0000000b0e0f7899 */ /* 0x000fe400080006ff */
[----:B------:R-:W-:Y:S01]  /*07d0*/  USHF.L.U32 UR14, UR14, 0x1, URZ ;  /* 0x000000010e0e7899 */ /* 0x000fe200080006ff */
[----:B------:R-:W-:Y:S01]  /*07e0*/  ELECT P0, URZ, PT ;  /* 0x0000000000ff782f */ /* 0x000fe20003800000 */
[----:B------:R-:W3:Y:S02]  /*07f0*/  FENCE.VIEW.ASYNC.S ;  /* 0x00000000000073c6 */ /* 0x000ee40000000000 */
[----:B---3--:R3:W1:Y:S08]  /*0800*/  SYNCS.EXCH.64 URZ, [UR9+0x80], UR12 ;  /* 0x0000800c09ff75b2 */ /* 0x0086700008000100 */
[----:B------:R3:W1:Y:S01]  /*0810*/  SYNCS.EXCH.64 URZ, [UR9+0xa0], UR14 ;  /* 0x0000a00e09ff75b2 */ /* 0x0006620008000100 */
[----:B------:R3:W1:Y:S01]  /*0820*/  SYNCS.EXCH.64 URZ, [UR9+0x88], UR12 ;  /* 0x0000880c09ff75b2 */ /* 0x0006620008000100 */
[----:B------:R3:W1:Y:S01]  /*0830*/  SYNCS.EXCH.64 URZ, [UR9+0xa8], UR14 ;  /* 0x0000a80e09ff75b2 */ /* 0x0006620008000100 */
[----:B------:R3:W1:Y:S01]  /*0840*/  SYNCS.EXCH.64 URZ, [UR9+0x90], UR12 ;  /* 0x0000900c09ff75b2 */ /* 0x0006620008000100 */
[----:B------:R3:W1:Y:S01]  /*0850*/  SYNCS.EXCH.64 URZ, [UR9+0xb0], UR14 ;  /* 0x0000b00e09ff75b2 */ /* 0x0006620008000100 */
[----:B------:R3:W1:Y:S01]  /*0860*/  SYNCS.EXCH.64 URZ, [UR9+0x98], UR12 ;  /* 0x0000980c09ff75b2 */ /* 0x0006620008000100 */
[----:B------:R3:W1:Y:S01]  /*0870*/  SYNCS.EXCH.64 URZ, [UR9+0xb8], UR14 ;  /* 0x0000b80e09ff75b2 */ /* 0x0006620008000100 */
[----:B------:R-:W-:Y:S01]  /*0880*/  NOP ;  /* 0x0000000000007918 */ /* 0x000fe20000000000 */
.L_x_10:
[----:B------:R-:W2:Y:S01]  /*0890*/  SHFL.IDX PT, R0, R96, RZ, 0x1f ;  /* 0x00001fff60007589 */ /* 0x000ea200000e0000 */
[----:B------:R-:W-:Y:S01]  /*08a0*/  NOP ;  /* 0x0000000000007918 */ /* 0x000fe20000000000 */
[----:B--2---:R-:W-:-:S13]  /*08b0*/  ISETP.NE.AND P0, PT, R0, 0x3, PT ;  /* 0x000000030000780c */ /* 0x004fda0003f05270 */
[----:B------:R-:W-:Y:S05]  /*08c0*/  @P0 BRA `(.L_x_11) ;  /* 0x00000000002c0947 */ /* 0x000fea0003800000 */
[----:B------:R-:W-:Y:S01]  /*08d0*/  UMOV UR8, 0x400 ;  /* 0x0000040000087882 */ /* 0x000fe20000000000 */
[----:B------:R-:W-:Y:S01]  /*08e0*/  UMOV UR7, 0x20 ;  /* 0x0000002000077882 */ /* 0x000fe20000000000 */
[----:B------:R-:W-:Y:S02]  /*08f0*/  ULEA UR8, UR37, UR8, 0x18 ;  /* 0x0000000825087291 */ /* 0x000fe4000f8ec0ff */
[----:B---3--:R-:W-:-:S04]  /*0900*/  UIADD3 UR12, UPT, UPT, -UR7, 0x100000, URZ ;  /* 0x00100000070c7890 */ /* 0x008fc8000fffe1ff */
[----:B------:R-:W-:Y:S02]  /*0910*/  USHF.L.U32 UR13, UR12, 0xb, URZ ;  /* 0x0000000b0c0d7899 */ /* 0x000fe400080006ff */
[----:B------:R-:W-:Y:S01]  /*0920*/  USHF.L.U32 UR12, UR12, 0x1, URZ ;  /* 0x000000010c0c7899 */ /* 0x000fe200080006ff */
[----:B------:R-:W-:Y:S01]  /*0930*/  ELECT P0, URZ, PT ;  /* 0x0000000000ff782f */ /* 0x000fe20003800000 */
[----:B------:R-:W2:Y:S10]  /*0940*/  FENCE.VIEW.ASYNC.S ;  /* 0x00000000000073c6 */ /* 0x000eb40000000000 */
[----:B--2---:R2:W3:Y:S01]  /*0950*/  SYNCS.EXCH.64 URZ, [UR8+0xc0], UR12 ;  /* 0x0000c00c08ff75b2 */ /* 0x0044e20008000100 */
[----:B------:R2:W1:Y:S01]  /*0960*/  SYNCS.EXCH.64 URZ, [UR8+0xc8], UR12 ;  /* 0x0000c80c08ff75b2 */ /* 0x0004620008000100 */
[----:B------:R-:W-:Y:S01]  /*0970*/  NOP ;  /* 0x0000000000007918 */ /* 0x000fe20000000000 */
.L_x_11:
[----:B------:R-:W4:Y:S01]  /*0980*/  SHFL.IDX PT, R0, R96, RZ, 0x1f ;  /* 0x00001fff60007589 */ /* 0x000f2200000e0000 */
[----:B------:R-:W-:Y:S01]  /*0990*/  NOP ;  /* 0x0000000000007918 */ /* 0x000fe20000000000 */
[----:B----4-:R-:W-:-:S13]  /*09a0*/  ISETP.NE.AND P0, PT, R0, 0x4, PT ;  /* 0x000000040000780c */ /* 0x010fda0003f05270 */
[----:B------:R-:W-:Y:S05]  /*09b0*/  @P0 BRA `(.L_x_12) ;  /* 0x0000000000480947 */ /* 0x000fea0003800000 */
[----:B---3--:R-:W-:Y:S01]  /*09c0*/  UMOV UR9, 0x1e0 ;  /* 0x000001e000097882 */ /* 0x008fe20000000000 */
[----:B--2---:R-:W-:Y:S01]  /*09d0*/  UMOV UR8, 0x400 ;  /* 0x0000040000087882 */ /* 0x004fe20000000000 */
[----:B------:R-:W-:Y:S01]  /*09e0*/  USEL UR9, UR9, 0x1a0, UP5 ;  /* 0x000001a009097887 */ /* 0x000fe2000a800000 */
        /* <DEDUP_REMOVED lines=9> */
[----:B------:R-:W2:Y:S02]  /*0a80*/  FENCE.VIEW.ASYNC.S ;  /* 0x00000000000073c6 */ /* 0x000ea40000000000 */
[----:B--2---:R4:W2:Y:S08]  /*0a90*/  SYNCS.EXCH.64 URZ, [UR8+0xd0], UR12 ;  /* 0x0000d00c08ff75b2 */ /* 0x0048b00008000100 */
[----:B------:R4:W3:Y:S01]  /*0aa0*/  SYNCS.EXCH.64 URZ, [UR8+0xe0], UR14 ;  /* 0x0000e00e08ff75b2 */ /* 0x0008e20008000100 */
[----:B------:R4:W1:Y:S01]  /*0ab0*/  SYNCS.EXCH.64 URZ, [UR8+0xd8], UR12 ;  /* 0x0000d80c08ff75b2 */ /* 0x0008620008000100 */
[----:B------:R4:W1:Y:S02]  /*0ac0*/  SYNCS.EXCH.64 URZ, [UR8+0xe8], UR14 ;  /* 0x0000e80e08ff75b2 */ /* 0x0008640008000100 */
[----:B----4-:R-:W-:Y:S01]  /*0ad0*/  NOP ;  /* 0x0000000000007918 */ /* 0x010fe20000000000 */
.L_x_12:
[----:B------:R-:W4:Y:S01]  /*0ae0*/  SHFL.IDX PT, R0, R96, RZ, 0x1f ;  /* 0x00001fff60007589 */ /* 0x000f2200000e0000 */
[----:B------:R-:W-:Y:S01]  /*0af0*/  NOP ;  /* 0x0000000000007918 */ /* 0x000fe20000000000 */
[----:B----4-:R-:W-:-:S13]  /*0b00*/  ISETP.NE.AND P0, PT, R0, 0x5, PT ;  /* 0x000000050000780c */ /* 0x010fda0003f05270 */
[----:B------:R-:W-:Y:S05]  /*0b10*/  @P0 BRA `(.L_x_13) ;  /* 0x0000000000540947 */ /* 0x000fea0003800000 */
[----:B---3--:R-:W-:Y:S01]  /*0b20*/  UMOV UR9, 0x400 ;  /* 0x0000040000097882 */ /* 0x008fe20000000000 */
[----:B--2---:R-:W-:Y:S01]  /*0b30*/  UMOV UR8, 0x1 ;  /* 0x0000000100087882 */ /* 0x004fe20000000000 */
        /* <DEDUP_REMOVED lines=13> */
[----:B------:R4:W1:Y:S01]  /*0c10*/  SYNCS.EXCH.64 URZ, [UR9+0x118], UR14 ;  /* 0x0001180e09ff75b2 */ /* 0x0008620008000100 */
[----:B------:R4:W1:Y:S01]  /*0c20*/  SYNCS.EXCH.64 URZ, [UR9+0x100], UR12 ;  /* 0x0001000c09ff75b2 */ /* 0x0008620008000100 */
[----:B------:R4:W1:Y:S01]  /*0c30*/  SYNCS.EXCH.64 URZ, [UR9+0x120], UR14 ;  /* 0x0001200e09ff75b2 */ /* 0x0008620008000100 */
[----:B------:R4:W1:Y:S01]  /*0c40*/  SYNCS.EXCH.64 URZ, [UR9+0x108], UR12 ;  /* 0x0001080c09ff75b2 */ /* 0x0008620008000100 */
[----:B------:R4:W1:Y:S02]  /*0c50*/  SYNCS.EXCH.64 URZ, [UR9+0x128], UR14 ;  /* 0x0001280e09ff75b2 */ /* 0x0008640008000100 */
[----:B----4-:R-:W-:Y:S01]  /*0c60*/  NOP ;  /* 0x0000000000007918 */ /* 0x010fe20000000000 */
.L_x_13:
[----:B------:R-:W4:Y:S01]  /*0c70*/  SHFL.IDX PT, R0, R96, RZ, 0x1f ;  /* 0x00001fff60007589 */ /* 0x000f2200000e0000 */
[----:B------:R-:W-:Y:S01]  /*0c80*/  ISETP.NE.OR P1, PT, RZ, UR10, !P1 ;  /* 0x0000000aff007c0c */ /* 0x000fe2000cf25670 */
[----:B------:R-:W-:Y:S01]  /*0c90*/  NOP ;  /* 0x0000000000007918 */ /* 0x000fe20000000000 */
[----:B----4-:R-:W-:-:S13]  /*0ca0*/  ISETP.NE.AND P0, PT, R0, 0x3, PT ;  /* 0x000000030000780c */ /* 0x010fda0003f05270 */
[----:B------:R-:W-:Y:S05]  /*0cb0*/  @P0 BRA `(.L_x_14) ;  /* 0x0000000000340947 */ /* 0x000fea0003800000 */
[----:B--2---:R-:W-:Y:S01]  /*0cc0*/  UMOV UR8, 0x400 ;  /* 0x0000040000087882 */ /* 0x004fe20000000000 */
[----:B------:R-:W-:Y:S01]  /*0cd0*/  UMOV UR7, 0x20 ;  /* 0x0000002000077882 */ /* 0x000fe20000000000 */
[----:B------:R-:W-:Y:S02]  /*0ce0*/  ULEA UR8, UR37, UR8, 0x18 ;  /* 0x0000000825087291 */ /* 0x000fe4000f8ec0ff */
[----:B---3--:R-:W-:-:S04]  /*0cf0*/  UIADD3 UR12, UPT, UPT, -UR7, 0x100000, URZ ;  /* 0x00100000070c7890 */ /* 0x008fc8000fffe1ff */
[----:B------:R-:W-:Y:S02]  /*0d00*/  USHF.L.U32 UR13, UR12, 0xb, URZ ;  /* 0x0000000b0c0d7899 */ /* 0x000fe400080006ff */
[----:B------:R-:W-:Y:S01]  /*0d10*/  USHF.L.U32 UR12, UR12, 0x1, URZ ;  /* 0x000000010c0c7899 */ /* 0x000fe200080006ff */
[----:B------:R-:W-:Y:S01]  /*0d20*/  ELECT P0, URZ, PT ;  /* 0x0000000000ff782f */ /* 0x000fe20003800000 */
[----:B------:R-:W2:Y:S10]  /*0d30*/  FENCE.VIEW.ASYNC.S ;  /* 0x00000000000073c6 */ /* 0x000eb40000000000 */
[----:B--2---:R4:W2:Y:S01]  /*0d40*/  SYNCS.EXCH.64 URZ, [UR8+0x130], UR12 ;  /* 0x0001300c08ff75b2 */ /* 0x0048a20008000100 */
[----:B------:R4:W3:Y:S01]  /*0d50*/  SYNCS.EXCH.64 URZ, [UR8+0x140], UR12 ;  /* 0x0001400c08ff75b2 */ /* 0x0008e20008000100 */
[----:B------:R4:W1:Y:S01]  /*0d60*/  SYNCS.EXCH.64 URZ, [UR8+0x138], UR12 ;  /* 0x0001380c08ff75b2 */ /* 0x0008620008000100 */
[----:B------:R4:W1:Y:S02]  /*0d70*/  SYNCS.EXCH.64 URZ, [UR8+0x148], UR12 ;  /* 0x0001480c08ff75b2 */ /* 0x0008640008000100 */
[----:B----4-:R-:W-:Y:S01]  /*0d80*/  NOP ;  /* 0x0000000000007918 */ /* 0x010fe20000000000 */
.L_x_14:
[----:B------:R-:W-:Y:S01]  /*0d90*/  VOTEU.ALL UP1, P1 ;  /* 0x0000000000ff7886 */ /* 0x000fe20000820000 */
[----:B--2---:R-:W2:Y:S01]  /*0da0*/  LDCU UR8, c[0x0][0x36c] ;  /* 0x00006d80ff0877ac */ /* 0x004ea20008000800 */
[----:B------:R-:W-:Y:S01]  /*0db0*/  NOP ;  /* 0x0000000000007918 */ /* 0x000fe20000000000 */
[----:B------:R-:W-:Y:S01]  /*0dc0*/  LOP3.LUT R10, R105, 0x1f, RZ, 0xc0, !PT ;  /* 0x0000001f690a7812 */ /* 0x000fe200078ec0ff */
[----:B---3--:R-:W-:Y:S01]  /*0dd0*/  UMOV UR12, 0x20 ;  /* 0x00000020000c7882 */ /* 0x008fe20000000000 */
[----:B------:R-:W-:Y:S01]  /*0de0*/  @!UP1 UMOV UR7, 0x400 ;  /* 0x0000040000079882 */ /* 0x000fe20000000000 */
[----:B------:R-:W-:-:S04]  /*0df0*/  @!UP1 UIADD3 UR12, UPT, UPT, -UR12, 0x100000, URZ ;  /* 0x001000000c0c9890 */ /* 0x000fc8000fffe1ff */
[----:B------:R-:W-:Y:S02]  /*0e00*/  @!UP1 USHF.L.U32 UR13, UR12, 0xb, URZ ;  /* 0x0000000b0c0d9899 */ /* 0x000fe400080006ff */
[----:B------:R-:W-:Y:S02]  /*0e10*/  @!UP1 USHF.L.U32 UR12, UR12, 0x1, URZ ;  /* 0x000000010c0c9899 */ /* 0x000fe400080006ff */
[----:B------:R-:W-:Y:S01]  /*0e20*/  @!UP1 ULEA UR7, UR37, UR7, 0x18 ;  /* 0x0000000725079291 */ /* 0x000fe2000f8ec0ff */
[----:B------:R-:W-:Y:S01]  /*0e30*/  VOTEU.ALL UP1, P1 ;  /* 0x0000000000ff7886 */ /* 0x000fe20000820000 */
[----:B------:R-:W-:Y:S01]  /*0e40*/  UISETP.NE.AND UP4, UPT, UR10, URZ, UPT ;  /* 0x000000ff0a00728c */ /* 0x000fe2000bf85270 */
[----:B------:R-:W3:Y:S09]  /*0e50*/  FENCE.VIEW.ASYNC.S ;  /* 0x00000000000073c6 */ /* 0x000ef20000000000 */
[----:B---3--:R3:W4:Y:S01]  /*0e60*/  @!UP1 SYNCS.EXCH.64 URZ, [UR7+0x150], UR12 ;  /* 0x0001500c07ff95b2 */ /* 0x0087220008000100 */
[----:B--2---:R-:W-:-:S09]  /*0e70*/  UISETP.EQ.U32.AND UP1, UPT, UR8, 0x1, UPT ;  /* 0x000000010800788c */ /* 0x004fd2000bf22070 */
[----:B------:R-:W-:Y:S05]  /*0e80*/  BRA.U !UP1, `(.L_x_15) ;  /* 0x0000000109087547 */ /* 0x000fea000b800000 */
[----:B-1--4-:R-:W-:Y:S01]  /*0e90*/  UCGABAR_ARV ;  /* 0x00000000000079c7 */ /* 0x012fe20008000000 */
[----:B------:R-:W-:Y:S05]  /*0ea0*/  BRA `(.L_x_16) ;  /* 0x0000000000047947 */ /* 0x000fea0003800000 */
.L_x_15:
[----:B-1--4-:R-:W-:Y:S01]  /*0eb0*/  NOP ;  /* 0x0000000000007918 */ /* 0x012fe20000000000 */
.L_x_16:
[----:B------:R-:W1:Y:S01]  /*0ec0*/  S2R R15, SR_CTAID.Y ;  /* 0x00000000000f7919 */ /* 0x000e620000002600 */
[----:B------:R-:W-:-:S05]  /*0ed0*/  CS2R.32 R91, SR_CgaSize ;  /* 0x00000000005b7805 */ /* 0x000fca0000008a00 */
[----:B------:R-:W-:-:S05]  /*0ee0*/  IMAD R91, R91, -0xa0, RZ ;  /* 0xffffff605b5b7824 */ /* 0x000fca00078e02ff */
[----:B---3--:R-:W-:-:S14]  /*0ef0*/  R2UR UR7, R91 ;  /* 0x000000005b0772ca */ /* 0x008fdc00000e0000 */
[----:B------:R-:W2:Y:S01]  /*0f00*/  LDCU UR7, c[0x0][UR7+0x2b4] ;  /* 0x00005680070777ac */ /* 0x000ea20008000800 */
[----:B------:R-:W-:-:S05]  /*0f10*/  CS2R.32 R0, SR_CgaSize ;  /* 0x0000000000007805 */ /* 0x000fca0000008a00 */
[----:B------:R-:W-:-:S06]  /*0f20*/  IMAD R0, R0, -0xa0, RZ ;  /* 0xffffff6000007824 */ /* 0x000fcc00078e02ff */
[----:B------:R-:W3:Y:S01]  /*0f30*/  LDC R0, c[0x0][R0+0x2a4] ;  /* 0x0000a90000007b82 */ /* 0x000ee20000000800 */
[----:B------:R-:W-:Y:S01]  /*0f40*/  PRMT R8, RZ, 0x7610, R8 ;  /* 0x00007610ff087816 */ /* 0x000fe20000000008 */
[----:B------:R-:W4:Y:S01]  /*0f50*/  S2R R9, SR_CTAID.X ;  /* 0x0000000000097919 */ /* 0x000f220000002500 */
[----:B------:R-:W-:-:S05]  /*0f60*/  CS2R.32 R91, SR_CgaSize ;  /* 0x00000000005b7805 */ /* 0x000fca0000008a00 */
[----:B------:R-:W-:-:S05]  /*0f70*/  IMAD R91, R91, -0xa0, RZ ;  /* 0xffffff605b5b7824 */ /* 0x000fca00078e02ff */
[----:B------:R-:W-:-:S14]  /*0f80*/  R2UR UR8, R91 ;  /* 0x000000005b0872ca */ /* 0x000fdc00000e0000 */
[----:B------:R-:W3:Y:S01]  /*0f90*/  LDCU UR8, c[0x0][UR8+0x2b0] ;  /* 0x00005600080877ac */ /* 0x000ee20008000800 */
[----:B------:R-:W-:Y:S01]  /*0fa0*/  UISETP.NE.AND UP2, UPT, UR10, 0x2, UPT ;  /* 0x000000020a00788c */ /* 0x000fe2000bf45270 */
[----:B------:R-:W2:Y:S01]  /*0fb0*/  LDC R11, c[0x0][0xb24] ;  /* 0x0002c900ff0b7b82 */ /* 0x000ea20000000800 */
[----:B------:R-:W-:-:S05]  /*0fc0*/  CS2R.32 R2, SR_CgaSize ;  /* 0x0000000000027805 */ /* 0x000fca0000008a00 */
[----:B------:R-:W-:-:S06]  /*0fd0*/  IMAD R2, R2, -0xa0, RZ ;  /* 0xffffff6002027824 */ /* 0x000fcc00078e02ff */
[----:B------:R-:W3:Y:S08]  /*0fe0*/  LDC R2, c[0x0][R2+0x2a0] ;  /* 0x0000a80002027b82 */ /* 0x000ef00000000800 */
[----:B------:R-:W3:Y:S01]  /*0ff0*/  LDC R40, c[0x0][0xb24] ;  /* 0x0002c900ff287b82 */ /* 0x000ee20000000800 */
[----:B-1----:R-:W-:-:S07]  /*1000*/  I2FP.F32.U32 R90, R15 ;  /* 0x0000000f005a7245 */ /* 0x002fce0000201000 */
[----:B------:R-:W1:Y:S01]  /*1010*/  S2UR UR36, SR_CTAID.Z ;  /* 0x00000000002479c3 */ /* 0x000e620000002700 */
[----:B--2---:R-:W-:Y:S01]  /*1020*/  ISETP.GE.AND P0, PT, R11, 0x1, PT ;  /* 0x000000010b00780c */ /* 0x004fe20003f06270 */
[----:B----4-:R-:W-:Y:S01]  /*1030*/  IMAD.MOV.U32 R14, RZ, RZ, R9 ;  /* 0x000000ffff0e7224 */ /* 0x010fe200078e0009 */
[----:B------:R-:W-:Y:S01]  /*1040*/  I2FP.F32.U32 R91, R9 ;  /* 0x00000009005b7245 */ /* 0x000fe20000201000 */
[----:B------:R-:W-:Y:S01]  /*1050*/  FMUL R90, R90, UR7 ;  /* 0x000000075a5a7c20 */ /* 0x000fe20008400000 */
[----:B------:R-:W2:Y:S03]  /*1060*/  LDCU UR7, c[0x0][0xb30] ;  /* 0x00016600ff0777ac */ /* 0x000ea60008000800 */
[----:B---3--:R-:W-:Y:S02]  /*1070*/  FMUL R91, R91, UR8 ;  /* 0x000000085b5b7c20 */ /* 0x008fe40008400000 */
[----:B------:R-:W3:Y:S08]  /*1080*/  F2I.U32.TRUNC.NTZ R90, R90 ;  /* 0x0000005a005a7305 */ /* 0x000ef0000020f000 */
[----:B------:R-:W4:Y:S01]  /*1090*/  F2I.U32.TRUNC.NTZ R91, R91 ;  /* 0x0000005b005b7305 */ /* 0x000f22000020f000 */
[----:B--2---:R-:W-:Y:S01]  /*10a0*/  UISETP.NE.AND UP3, UPT, UR7, 0x1, UPT ;  /* 0x000000010700788c */ /* 0x004fe2000bf65270 */
[----:B---3--:R-:W-:-:S05]  /*10b0*/  IADD3 R90, PT, PT, -R90, RZ, RZ ;  /* 0x000000ff5a5a7210 */ /* 0x008fca0007ffe1ff */
[----:B------:R-:W-:Y:S01]  /*10c0*/  IMAD R90, R0, R90, R15 ;  /* 0x0000005a005a7224 */ /* 0x000fe200078e020f */
[----:B------:R-:W-:Y:S01]  /*10d0*/  PRMT R0, RZ, 0x7610, R0 ;  /* 0x00007610ff007816 */ /* 0x000fe20000000000 */
[----:B----4-:R-:W-:-:S04]  /*10e0*/  IMAD.MOV R91, RZ, RZ, -R91 ;  /* 0x000000ffff5b7224 */ /* 0x010fc800078e0a5b */
[----:B------:R-:W-:Y:S01]  /*10f0*/  IMAD R91, R2, R91, R9 ;  /* 0x0000005b025b7224 */ /* 0x000fe200078e0209 */
[----:B-1----:R-:W-:Y:S06]  /*1100*/  BRA.U UP4, `(.L_x_17) ;  /* 0x0000000104247547 */ /* 0x002fec000b800000 */
[----:B------:R-:W-:Y:S01]  /*1110*/  ISETP.NE.AND P1, PT, R90, RZ, PT ;  /* 0x000000ff5a00720c */ /* 0x000fe20003f25270 */
[----:B------:R-:W-:Y:S01]  /*1120*/  IMAD.MOV.U32 R0, RZ, RZ, 0x3 ;  /* 0x00000003ff007424 */ /* 0x000fe200078e00ff */
[C---:B------:R-:W-:Y:S02]  /*1130*/  LOP3.LUT R2, R91.reuse, 0xfffffffe, RZ, 0xc0, !PT ;  /* 0xfffffffe5b027812 */ /* 0x040fe400078ec0ff */
[----:B------:R-:W-:Y:S02]  /*1140*/  ISETP.LT.U32.OR P1, PT, R91, 0x2, !P1 ;  /* 0x000000025b00780c */ /* 0x000fe40004f21470 */
[----:B------:R-:W-:Y:S02]  /*1150*/  SHF.L.U32 R0, R0, R2, RZ ;  /* 0x0000000200007219 */ /* 0x000fe400000006ff */
[----:B------:R-:W-:Y:S02]  /*1160*/  SEL R4, RZ, 0x1, !P1 ;  /* 0x00000001ff047807 */ /* 0x000fe40004800000 */
[----:B------:R-:W-:-:S05]  /*1170*/  SEL R3, RZ, 0x2, !P1 ;  /* 0x00000002ff037807 */ /* 0x000fca0004800000 */
[----:B------:R-:W-:-:S05]  /*1180*/  IMAD.IADD R3, R4, 0x1, R3 ;  /* 0x0000000104037824 */ /* 0x000fca00078e0203 */
[----:B------:R-:W-:Y:S02]  /*1190*/  PRMT R8, R3, 0x7610, R8 ;  /* 0x0000761003087816 */ /* 0x000fe40000000008 */
.L_x_17:
[----:B------:R-:W-:Y:S05]  /*11a0*/  @!P0 BRA `(.L_x_18) ;  /* 0x0000000000b88947 */ /* 0x000fea0003800000 */
[----:B------:R-:W1:Y:S01]  /*11b0*/  LDC.64 R4, c[0x0][0xb18] ;  /* 0x0002c600ff047b82 */ /* 0x000e620000000a00 */
[----:B------:R-:W-:-:S07]  /*11c0*/  ISETP.NE.AND P0, PT, R11, 0x1, PT ;  /* 0x000000010b00780c */ /* 0x000fce0003f05270 */
[----:B------:R-:W2:Y:S08]  /*11d0*/  LDC R14, c[0x0][0xb0c] ;  /* 0x0002c300ff0e7b82 */ /* 0x000eb00000000800 */
[----:B------:R-:W3:Y:S08]  /*11e0*/  LDC R16, c[0x0][0x370] ;  /* 0x0000dc00ff107b82 */ /* 0x000ef00000000800 */
[----:B------:R-:W4:Y:S01]  /*11f0*/  LDC R13, c[0x0][0x374] ;  /* 0x0000dd00ff0d7b82 */ /* 0x000f220000000800 */
[----:B-1----:R-:W-:-:S07]  /*1200*/  ISETP.NE.AND P1, PT, R4, 0x1, PT ;  /* 0x000000010400780c */ /* 0x002fce0003f25270 */
[----:B------:R-:W3:Y:S01]  /*1210*/  LDC.64 R6, c[0x0][0xb10] ;  /* 0x0002c400ff067b82 */ /* 0x000ee20000000a00 */
[----:B--2---:R-:W-:-:S07]  /*1220*/  ISETP.NE.AND P2, PT, R14, 0x1, PT ;  /* 0x000000010e00780c */ /* 0x004fce0003f45270 */
[----:B------:R-:W1:Y:S08]  /*1230*/  LDC R12, c[0x0][0xb20] ;  /* 0x0002c800ff0c7b82 */ /* 0x000e700000000800 */
[----:B------:R-:W2:Y:S01]  /*1240*/  LDC.64 R2, c[0x0][0xb28] ;  /* 0x0002ca00ff027b82 */ /* 0x000ea20000000a00 */
[----:B----4-:R-:W-:-:S04]  /*1250*/  IMAD.HI.U32 R17, R13, R5, RZ ;  /* 0x000000050d117227 */ /* 0x010fc800078e00ff */
[----:B------:R-:W-:-:S04]  /*1260*/  IMAD.HI.U32 R5, R15, R5, RZ ;  /* 0x000000050f057227 */ /* 0x000fc800078e00ff */
[----:B---3--:R-:W-:-:S05]  /*1270*/  IMAD.HI.U32 R18, R16, R6, RZ ;  /* 0x0000000610127227 */ /* 0x008fca00078e00ff */
[-C--:B------:R-:W-:Y:S01]  /*1280*/  @P2 SHF.R.U32.HI R16, RZ, R7.reuse, R18 ;  /* 0x00000007ff102219 */ /* 0x080fe20000011612 */
[----:B------:R-:W-:Y:S01]  /*1290*/  IMAD.HI.U32 R18, R9, R6, RZ ;  /* 0x0000000609127227 */ /* 0x000fe200078e00ff */
[-C--:B-1----:R-:W-:Y:S02]  /*12a0*/  @P1 SHF.R.U32.HI R13, RZ, R12.reuse, R17 ;  /* 0x0000000cff0d1219 */ /* 0x082fe40000011611 */
[----:B------:R-:W-:Y:S02]  /*12b0*/  SHF.R.U32.HI R5, RZ, R12, R5 ;  /* 0x0000000cff057219 */ /* 0x000fe40000011605 */
[----:B------:R-:W-:Y:S02]  /*12c0*/  SHF.R.U32.HI R18, RZ, R7, R18 ;  /* 0x00000007ff127219 */ /* 0x000fe40000011612 */
[----:B------:R-:W-:Y:S01]  /*12d0*/  SEL R5, R15, R5, !P1 ;  /* 0x000000050f057207 */ /* 0x000fe20004800000 */
[----:B--2---:R-:W-:Y:S01]  /*12e0*/  IMAD.HI.U32 R17, R13, R2, RZ ;  /* 0x000000020d117227 */ /* 0x004fe200078e00ff */
[----:B------:R-:W-:-:S03]  /*12f0*/  SEL R18, R9, R18, !P2 ;  /* 0x0000001209127207 */ /* 0x000fc60005000000 */
[----:B------:R-:W-:Y:S01]  /*1300*/  IMAD.HI.U32 R6, R16, R2, RZ ;  /* 0x0000000210067227 */ /* 0x000fe200078e00ff */
[----:B------:R-:W-:-:S04]  /*1310*/  @P0 SHF.R.U32.HI R13, RZ, R3, R17 ;  /* 0x00000003ff0d0219 */ /* 0x000fc80000011611 */
[----:B------:R-:W-:Y:S01]  /*1320*/  @P0 SHF.R.U32.HI R16, RZ, R3, R6 ;  /* 0x00000003ff100219 */ /* 0x000fe20000011606 */
[----:B------:R-:W-:-:S04]  /*1330*/  IMAD R13, R13, R11, RZ ;  /* 0x0000000b0d0d7224 */ /* 0x000fc800078e02ff */
[----:B------:R-:W-:Y:S01]  /*1340*/  IMAD R6, R16, R11, RZ ;  /* 0x0000000b10067224 */ /* 0x000fe200078e02ff */
[----:B------:R-:W-:-:S04]  /*1350*/  ISETP.GE.AND P1, PT, R5, R13, PT ;  /* 0x0000000d0500720c */ /* 0x000fc80003f26270 */
[----:B------:R-:W-:Y:S01]  /*1360*/  ISETP.GE.OR P1, PT, R18, R6, P1 ;  /* 0x000000061200720c */ /* 0x000fe20000f26670 */
[----:B------:R-:W-:-:S05]  /*1370*/  IMAD.HI.U32 R6, R5, R2, RZ ;  /* 0x0000000205067227 */ /* 0x000fca00078e00ff */
[----:B------:R-:W-:-:S04]  /*1380*/  SHF.R.U32.HI R6, RZ, R3, R6 ;  /* 0x00000003ff067219 */ /* 0x000fc80000011606 */
[----:B------:R-:W-:-:S03]  /*1390*/  SEL R6, R5, R6, !P0 ;  /* 0x0000000605067207 */ /* 0x000fc60004000000 */
[----:B------:R-:W-:Y:S01]  /*13a0*/  @!P1 IMAD.HI.U32 R7, R18, R2, RZ ;  /* 0x0000000212079227 */ /* 0x000fe200078e00ff */
[----:B------:R-:W-:-:S04]  /*13b0*/  IADD3 R2, PT, PT, -R6, RZ, RZ ;  /* 0x000000ff06027210 */ /* 0x000fc80007ffe1ff */
[----:B------:R-:W-:Y:S01]  /*13c0*/  @!P1 SHF.R.U32.HI R3, RZ, R3, R7 ;  /* 0x00000003ff039219 */ /* 0x000fe20000011607 */
[----:B------:R-:W-:Y:S01]  /*13d0*/  IMAD R2, R11, R2, R5 ;  /* 0x000000020b027224 */ /* 0x000fe200078e0205 */
[----:B------:R-:W-:Y:S02]  /*13e0*/  IADD3 R7, PT, PT, -R5, RZ, RZ ;  /* 0x000000ff05077210 */ /* 0x000fe40007ffe1ff */
[----:B------:R-:W-:-:S03]  /*13f0*/  @!P1 SEL R3, R18, R3, !P0 ;  /* 0x0000000312039207 */ /* 0x000fc60004000000 */
[----:B------:R-:W-:Y:S02]  /*1400*/  IMAD R7, R4, R7, R15 ;  /* 0x0000000704077224 */ /* 0x000fe400078e020f */
[--C-:B------:R-:W-:Y:S02]  /*1410*/  @!P1 IMAD.IADD R6, R6, 0x1, -R3.reuse ;  /* 0x0000000106069824 */ /* 0x100fe400078e0a03 */
[----:B------:R-:W-:Y:S01]  /*1420*/  @!P1 IMAD R3, R2, R16, R3 ;  /* 0x0000001002039224 */ /* 0x000fe200078e0203 */
[----:B------:R-:W-:Y:S01]  /*1430*/  IADD3 R2, PT, PT, -R18, RZ, RZ ;  /* 0x000000ff12027210 */ /* 0x000fe20007ffe1ff */
[----:B------:R-:W-:Y:S02]  /*1440*/  @!P1 IMAD R5, R6, R11, R18 ;  /* 0x0000000b06059224 */ /* 0x000fe400078e0212 */
[----:B------:R-:W-:Y:S02]  /*1450*/  @!P1 IMAD.MOV.U32 R18, RZ, RZ, R3 ;  /* 0x000000ffff129224 */ /* 0x000fe400078e0003 */
[----:B------:R-:W-:-:S02]  /*1460*/  IMAD R2, R14, R2, R9 ;  /* 0x000000020e027224 */ /* 0x000fc400078e0209 */
[----:B------:R-:W-:Y:S02]  /*1470*/  IMAD R15, R5, R4, R7 ;  /* 0x00000004050f7224 */ /* 0x000fe400078e0207 */
[----:B------:R-:W-:Y:S02]  /*1480*/  IMAD R14, R18, R14, R2 ;  /* 0x0000000e120e7224 */ /* 0x000fe400078e0202 */
.L_x_18:
[----:B------:R-:W-:Y:S05]  /*1490*/  BRA.U UP3, `(.L_x_19) ;  /* 0x0000000103407547 */ /* 0x000fea000b800000 */
[----:B------:R-:W1:Y:S08]  /*14a0*/  LDC.64 R4, c[0x0][0xb10] ;  /* 0x0002c400ff047b82 */ /* 0x000e700000000a00 */
[----:B------:R-:W2:Y:S08]  /*14b0*/  LDC.64 R2, c[0x0][0xb18] ;  /* 0x0002c600ff027b82 */ /* 0x000eb00000000a00 */
[----:B------:R-:W3:Y:S08]  /*14c0*/  LDC R6, c[0x0][0xb20] ;  /* 0x0002c800ff067b82 */ /* 0x000ef00000000800 */
[----:B------:R-:W4:Y:S01]  /*14d0*/  LDC R7, c[0x0][0xb0c] ;  /* 0x0002c300ff077b82 */ /* 0x000f220000000800 */
[----:B-1----:R-:W-:-:S05]  /*14e0*/  IMAD.HI.U32 R4, R14, R4, RZ ;  /* 0x000000040e047227 */ /* 0x002fca00078e00ff */
[----:B------:R-:W-:Y:S01]  /*14f0*/  SHF.R.U32.HI R4, RZ, R5, R4 ;  /* 0x00000005ff047219 */ /* 0x000fe20000011604 */
[----:B--2---:R-:W-:Y:S01]  /*1500*/  IMAD.HI.U32 R3, R15, R3, RZ ;  /* 0x000000030f037227 */ /* 0x004fe200078e00ff */
[----:B------:R-:W-:-:S04]  /*1510*/  ISETP.NE.AND P0, PT, R2, 0x1, PT ;  /* 0x000000010200780c */ /* 0x000fc80003f05270 */
[----:B---3--:R-:W-:-:S04]  /*1520*/  SHF.R.U32.HI R3, RZ, R6, R3 ;  /* 0x00000006ff037219 */ /* 0x008fc80000011603 */
[----:B------:R-:W-:Y:S02]  /*1530*/  SEL R3, R15, R3, !P0 ;  /* 0x000000030f037207 */ /* 0x000fe40004000000 */
[----:B----4-:R-:W-:-:S04]  /*1540*/  ISETP.NE.AND P1, PT, R7, 0x1, PT ;  /* 0x000000010700780c */ /* 0x010fc80003f25270 */
[----:B------:R-:W-:-:S05]  /*1550*/  SEL R5, R14, R4, !P1 ;  /* 0x000000040e057207 */ /* 0x000fca0004800000 */
[----:B------:R-:W-:Y:S02]  /*1560*/  IMAD.IADD R4, R3, 0x1, -R5 ;  /* 0x0000000103047824 */ /* 0x000fe400078e0a05 */
[----:B------:R-:W-:Y:S02]  /*1570*/  IMAD.IADD R3, R5, 0x1, -R3 ;  /* 0x0000000105037824 */ /* 0x000fe400078e0a03 */
[----:B------:R-:W-:Y:S02]  /*1580*/  IMAD R14, R4, R7, R14 ;  /* 0x00000007040e7224 */ /* 0x000fe400078e020e */
[----:B------:R-:W-:Y:S02]  /*1590*/  IMAD R15, R3, R2, R15 ;  /* 0x00000002030f7224 */ /* 0x000fe400078e020f */
.L_x_19:
[----:B------:R-:W-:Y:S05]  /*15a0*/  BRA.U !UP1, `(.L_x_20) ;  /* 0x00000001090c7547 */ /* 0x000fea000b800000 */
[----:B------:R-:W-:Y:S01]  /*15b0*/  UCGABAR_WAIT ;  /* 0x0000000000007dc7 */ /* 0x000fe20008000000 */
[----:B------:R-:W-:Y:S01]  /*15c0*/  CCTL.IVALL ;  /* 0x00000000ff00798f */ /* 0x000fe20002000000 */
[----:B------:R-:W-:Y:S05]  /*15d0*/  BRA `(.L_x_21) ;  /* 0x0000000000047947 */ /* 0x000fea0003800000 */
.L_x_20:
[----:B------:R-:W-:Y:S06]  /*15e0*/  BAR.SYNC.DEFER_BLOCKING 0x0 ;  /* 0x0000000000007b1d */ /* 0x000fec0000010000 */
.L_x_21:
[----:B------:R-:W-:Y:S05]  /*15f0*/  BRA.U UP2, `(.L_x_22) ;  /* 0x0000001502447547 */ /* 0x000fea000b800000 */
[----:B------:R-:W1:Y:S01]  /*1600*/  LDCU UR4, c[0x0][0x38c] ;  /* 0x00007180ff0477ac */ /* 0x000e620008000800 */
[----:B------:R-:W2:Y:S01]  /*1610*/  LDC R8, c[0x0][0x370] ;  /* 0x0000dc00ff087b82 */ /* 0x000ea20000000800 */
[C---:B------:R-:W-:Y:S01]  /*1620*/  IMAD.SHL.U32 R19, R9.reuse, 0x80, RZ ;  /* 0x0000008009137824 */ /* 0x040fe200078e00ff */
[----:B------:R-:W-:Y:S01]  /*1630*/  PLOP3.LUT P1, PT, PT, PT, UP5, 0x80, 0x8 ;  /* 0x000000000008781c */ /* 0x000fe20003f2f058 */
[----:B------:R-:W-:Y:S01]  /*1640*/  UISETP.NE.AND UP1, UPT, UR10, URZ, UPT ;  /* 0x000000ff0a00728c */ /* 0x000fe2000bf25270 */
[----:B------:R-:W-:Y:S01]  /*1650*/  ISETP.NE.AND P4, PT, R10, RZ, P5 ;  /* 0x000000ff0a00720c */ /* 0x000fe20002f85270 */
[----:B------:R-:W-:Y:S01]  /*1660*/  IMAD.SHL.U32 R18, R9, 0x40, RZ ;  /* 0x0000004009127824 */ /* 0x000fe200078e00ff */
[----:B------:R-:W-:Y:S01]  /*1670*/  PLOP3.LUT P1, PT, P1, PT, PT, 0x8, 0x80 ;  /* 0x000000000080781c */ /* 0x000fe20000f2e170 */
[----:B------:R-:W-:Y:S01]  /*1680*/  IMAD.MOV.U32 R17, RZ, RZ, 0x1 ;  /* 0x00000001ff117424 */ /* 0x000fe200078e00ff */
[----:B------:R-:W3:Y:S01]  /*1690*/  LDC R0, c[0x0][0x374] ;  /* 0x0000dd00ff007b82 */ /* 0x000ee20000000800 */
[----:B------:R-:W-:Y:S01]  /*16a0*/  IMAD.MOV.U32 R16, RZ, RZ, RZ ;  /* 0x000000ffff107224 */ /* 0x000fe200078e00ff */
[----:B------:R-:W-:Y:S01]  /*16b0*/  CS2R R12, SRZ ;  /* 0x00000000000c7805 */ /* 0x000fe2000001ff00 */
[----:B------:R-:W-:Y:S01]  /*16c0*/  IMAD.MOV.U32 R11, RZ, RZ, 0x1 ;  /* 0x00000001ff0b7424 */ /* 0x000fe200078e00ff */
[----:B------:R-:W-:Y:S01]  /*16d0*/  LOP3.LUT R19, R19, 0x80, RZ, 0xc0, !PT ;  /* 0x0000008013137812 */ /* 0x000fe200078ec0ff */
[----:B------:R-:W4:Y:S01]  /*16e0*/  LDCU.64 UR14, c[0x0][0x348] ;  /* 0x00006900ff0e77ac */ /* 0x000f220008000a00 */
[----:B-1----:R-:W-:-:S02]  /*16f0*/  UIADD3 UR5, UPT, UPT, UR4, 0x3f, URZ ;  /* 0x0000003f04057890 */ /* 0x002fc4000fffe0ff */
[----:B------:R-:W-:Y:S02]  /*1700*/  USEL UR22, UR6, 0x2, UP1 ;  /* 0x0000000206167887 */ /* 0x000fe40008800000 */
[----:B------:R-:W-:Y:S01]  /*1710*/  USHF.R.S32.HI UR7, URZ, 0x1f, UR5 ;  /* 0x0000001fff077899 */ /* 0x000fe20008011405 */
[----:B------:R-:W-:-:S03]  /*1720*/  UMOV UR23, URZ ;  /* 0x000000ff00177c82 */ /* 0x000fc60008000000 */
[----:B------:R-:W-:Y:S02]  /*1730*/  ULEA.HI UR7, UR7, UR5, URZ, 0x6 ;  /* 0x0000000507077291 */ /* 0x000fe4000f8f30ff */
[----:B------:R-:W-:Y:S02]  /*1740*/  UIADD3 UR5, UPT, UPT, UR4, -0x1, URZ ;  /* 0xffffffff04057890 */ /* 0x000fe4000fffe0ff */
[----:B------:R-:W-:Y:S02]  /*1750*/  USHF.R.S32.HI UR7, URZ, 0x6, UR7 ;  /* 0x00000006ff077899 */ /* 0x000fe40008011407 */
[----:B------:R-:W-:Y:S02]  /*1760*/  UISETP.GE.U32.AND UP2, UPT, UR5, -0x7f, UPT ;  /* 0xffffff810500788c */ /* 0x000fe4000bf46070 */
[----:B------:R-:W-:Y:S02]  /*1770*/  UISETP.LT.U32.AND UP0, UPT, UR7, 0x8, UPT ;  /* 0x000000080700788c */ /* 0x000fe4000bf01070 */
[----:B------:R-:W-:-:S02]  /*1780*/  UIADD3 UR4, UPT, UPT, UR4, 0x7e, URZ ;  /* 0x0000007e04047890 */ /* 0x000fc4000fffe0ff */
[----:B------:R-:W-:-:S04]  /*1790*/  USEL UR5, UR7, 0x8, UP0 ;  /* 0x0000000807057887 */ /* 0x000fc80008000000 */
[----:B------:R-:W-:Y:S02]  /*17a0*/  UIADD3 UR21, UPT, UPT, UR5, -0x1, URZ ;  /* 0xffffffff05157890 */ /* 0x000fe4000fffe0ff */
[----:B------:R-:W-:Y:S02]  /*17b0*/  @UP2 UIADD3 UR21, UPT, UPT, UR5, URZ, URZ ;  /* 0x000000ff05152290 */ /* 0x000fe4000fffe0ff */
[----:B------:R-:W-:Y:S02]  /*17c0*/  UIADD3 UR24, UPT, UPT, UR7, -UR5, URZ ;  /* 0x8000000507187290 */ /* 0x000fe4000fffe0ff */
[----:B------:R-:W-:Y:S02]  /*17d0*/  UIADD3 UR13, UPT, UPT, UR21, 0x1, URZ ;  /* 0x00000001150d7890 */ /* 0x000fe4000fffe0ff */
[----:B--2-4-:R-:W-:-:S12]  /*17e0*/  UIADD3 UR21, UPT, UPT, -UR21, URZ, URZ ;  /* 0x000000ff15157290 */ /* 0x014fd8000fffe1ff */
.L_x_42:
[----:B------:R-:W-:Y:S01]  /*17f0*/  UISETP.NE.AND UP0, UPT, UR37, URZ, UPT ;  /* 0x000000ff2500728c */ /* 0x000fe2000bf05270 */
[----:B------:R-:W1:Y:S08]  /*1800*/  S2UR UR37, SR_CgaCtaId ;  /* 0x00000000002579c3 */ /* 0x000e700000008800 */
[----:B------:R-:W-:Y:S05]  /*1810*/  BRA.U UP0, `(.L_x_23) ;  /* 0x0000000100347547 */ /* 0x000fea000b800000 */
[----:B------:R-:W2:Y:S01]  /*1820*/  S2R R2, SR_CgaCtaId ;  /* 0x0000000000027919 */ /* 0x000ea20000008800 */
[----:B------:R-:W-:-:S04]  /*1830*/  MOV R3, 0x400 ;  /* 0x0000040000037802 */ /* 0x000fc80000000f00 */
[----:B--2---:R-:W-:Y:S02]  /*1840*/  LEA R2, R2, R3, 0x18 ;  /* 0x0000000302027211 */ /* 0x004fe400078ec0ff */
[----:B------:R-:W-:-:S03]  /*1850*/  SHF.L.U32 R3, R11, 0x1f, RZ ;  /* 0x0000001f0b037819 */ /* 0x000fc600000006ff */
[----:B------:R-:W-:-:S04]  /*1860*/  IMAD R2, R12, 0x8, R2 ;  /* 0x000000080c027824 */ /* 0x000fc800078e0202 */
[----:B------:R-:W2:Y:S02]  /*1870*/  SYNCS.PHASECHK.TRANS64.TRYWAIT P0, [R2+URZ+0x140], R3 ;  /* 0x00014003020075a7 */ /* 0x000ea400080011ff */
[----:B--2---:R-:W-:Y:S05]  /*1880*/  @!P0 BRA `(.L_x_24) ;  /* 0x0000008000708947 */ /* 0x004fea0003800000 */
.L_x_153:
[----:B------:R-:W-:Y:S01]  /*1890*/  VIADD R12, R12, 0x1 ;  /* 0x000000010c0c7836 */ /* 0x000fe20000000000 */
[----:B------:R2:W-:Y:S04]  /*18a0*/  SYNCS.ARRIVE.TRANS64.A1T0 RZ, [R2+URZ+0x130], RZ ;  /* 0x000130ff02ff79a7 */ /* 0x0005e800081000ff */
[----:B------:R-:W-:-:S04]  /*18b0*/  ISETP.NE.AND P0, PT, R12, 0x2, PT ;  /* 0x000000020c00780c */ /* 0x000fc80003f05270 */
[----:B------:R-:W-:Y:S02]  /*18c0*/  SEL R12, R12, RZ, P0 ;  /* 0x000000ff0c0c7207 */ /* 0x000fe40000000000 */
[----:B--2---:R-:W-:-:S04]  /*18d0*/  SEL R2, RZ, 0x1, P0 ;  /* 0x00000001ff027807 */ /* 0x004fc80000000000 */
[----:B------:R-:W-:-:S07]  /*18e0*/  LOP3.LUT R11, R11, R2, RZ, 0x3c, !PT ;  /* 0x000000020b0b7212 */ /* 0x000fce00078e3cff */
.L_x_23:
[----:B------:R-:W-:Y:S01]  /*18f0*/  UMOV UR6, 0x400 ;  /* 0x0000040000067882 */ /* 0x000fe20000000000 */
[----:B------:R-:W-:Y:S01]  /*1900*/  SHF.L.U32 R2, R17, 0x1f, RZ ;  /* 0x0000001f11027819 */ /* 0x000fe200000006ff */
[----:B-1----:R-:W-:Y:S01]  /*1910*/  ULEA UR6, UR37, UR6, 0x18 ;  /* 0x0000000625067291 */ /* 0x002fe2000f8ec0ff */
[----:B------:R-:W-:Y:S01]  /*1920*/  R2UR UR35, R18 ;  /* 0x00000000122372ca */ /* 0x000fe200000e0000 */
[----:B------:R-:W-:Y:S01]  /*1930*/  UISETP.GE.U32.AND UP0, UPT, UR4, 0x7f, UPT ;  /* 0x0000007f0400788c */ /* 0x000fe2000bf06070 */
[----:B------:R-:W-:Y:S01]  /*1940*/  R2UR UR11, R19 ;  /* 0x00000000130b72ca */ /* 0x000fe200000e0000 */
[----:B------:R-:W-:Y:S01]  /*1950*/  ULEA UR8, UR23, UR6, 0x3 ;  /* 0x0000000617087291 */ /* 0x000fe2000f8e18ff */
[----:B------:R-:W-:-:S08]  /*1960*/  UMOV UR25, URZ ;  /* 0x000000ff00197c82 */ /* 0x000fd00008000000 */
[----:B------:R1:W2:Y:S01]  /*1970*/  SYNCS.PHASECHK.TRANS64.TRYWAIT P0, [UR8+0x40], R2 ;  /* 0x00004002ff0075a7 */ /* 0x0002a20008001108 */
[----:B------:R-:W-:-:S13]  /*1980*/  R2UR UR8, R15 ;  /* 0x000000000f0872ca */ /* 0x000fda00000e0000 */
[----:B------:R-:W-:Y:S01]  /*1990*/  ULEA UR11, UR8, UR11, 0x8 ;  /* 0x0000000b080b7291 */ /* 0x000fe2000f8e40ff */
[----:B-1----:R-:W-:-:S05]  /*19a0*/  LEA.HI R2, R14, R14, RZ, 0x1 ;  /* 0x0000000e0e027211 */ /* 0x002fca00078f08ff */
[----:B------:R-:W-:-:S05]  /*19b0*/  IMAD.SHL.U32 R2, R2, 0x40, RZ ;  /* 0x0000004002027824 */ /* 0x000fca00078e00ff */
[----:B------:R-:W-:-:S04]  /*19c0*/  LOP3.LUT R2, R2, 0xffffff80, RZ, 0xc0, !PT ;  /* 0xffffff8002027812 */ /* 0x000fc800078ec0ff */
[----:B------:R-:W-:-:S13]  /*19d0*/  R2UR UR9, R2 ;  /* 0x00000000020972ca */ /* 0x000fda00000e0000 */
[----:B------:R-:W-:Y:S01]  /*19e0*/  ULOP3.LUT UR35, UR9, 0x40, UR35, 0xf8, !UPT ;  /* 0x0000004009237892 */ /* 0x000fe2000f8ef823 */
[----:B------:R-:W-:Y:S11]  /*19f0*/  BRA.U !UP0, `(.L_x_25) ;  /* 0x0000000108c07547 */ /* 0x000ff6000b800000 */
[----:B------:R-:W-:Y:S01]  /*1a00*/  UMOV UR16, UR21 ;  /* 0x0000001500107c82 */ /* 0x000fe20008000000 */
[----:B------:R-:W-:Y:S01]  /*1a10*/  UMOV UR17, UR23 ;  /* 0x0000001700117c82 */ /* 0x000fe20008000000 */
[----:B------:R-:W-:-:S05]  /*1a20*/  UMOV UR34, URZ ;  /* 0x000000ff00227c82 */ /* 0x000fca0008000000 */
.L_x_31:
[----:B------:R-:W-:Y:S01]  /*1a30*/  ULEA UR33, UR17, UR6, 0x3 ;  /* 0x0000000611217291 */ /* 0x000fe2000f8e18ff */
[----:B------:R-:W-:Y:S01]  /*1a40*/  @P5 MOV R3, 0xc000 ;  /* 0x0000c00000035802 */ /* 0x000fe20000000f00 */
[----:B-12-4-:R-:W-:Y:S10]  /*1a50*/  @P0 BRA `(.L_x_26) ;  /* 0x00000000000c0947 */ /* 0x016ff40003800000 */
[----:B------:R-:W-:-:S04]  /*1a60*/  SHF.L.U32 R4, R17, 0x1f, RZ ;  /* 0x0000001f11047819 */ /* 0x000fc800000006ff */
[----:B------:R-:W1:Y:S02]  /*1a70*/  SYNCS.PHASECHK.TRANS64.TRYWAIT P0, [UR33+0x40], R4 ;  /* 0x00004004ff0075a7 */ /* 0x000e640008001121 */
[----:B-1----:R-:W-:Y:S05]  /*1a80*/  @!P0 BRA `(.L_x_27) ;  /* 0x0000008000048947 */ /* 0x002fea0003800000 */
.L_x_26:
[----:B------:R2:W-:Y:S01]  /*1a90*/  @P5 SYNCS.ARRIVE.TRANS64 RZ, [UR33], R3 ;  /* 0x00000003ffff59a7 */ /* 0x0005e20008000021 */
[----:B------:R-:W-:Y:S02]  /*1aa0*/  ULOP3.LUT UR8, UR22, 0x2, URZ, 0xfc, !UPT ;  /* 0x0000000216087892 */ /* 0x000fe4000f8efcff */
[----:B------:R-:W-:Y:S02]  /*1ab0*/  UIADD3 UR16, UPT, UPT, UR16, 0x1, URZ ;  /* 0x0000000110107890 */ /* 0x000fe4000fffe0ff */
[----:B------:R-:W-:Y:S02]  /*1ac0*/  UISETP.NE.AND UP0, UPT, UR8, 0x2, UPT ;  /* 0x000000020800788c */ /* 0x000fe4000bf05270 */
[----:B------:R-:W-:-:S07]  /*1ad0*/  UISETP.NE.AND UP2, UPT, UR16, 0x1, UPT ;  /* 0x000000011000788c */ /* 0x000fce000bf45270 */
[----:B------:R-:W-:Y:S05]  /*1ae0*/  BRA.U UP0, `(.L_x_28) ;  /* 0x0000000100047547 */ /* 0x000fea000b800000 */
[----:B------:R-:W-:Y:S05]  /*1af0*/  BPT.TRAP 0x1 ;  /* 0x000000040000795c */ /* 0x000fea0000300000 */
.L_x_28:
[----:B------:R-:W-:Y:S04]  /*1b00*/  BSSY.RECONVERGENT B0, `(.L_x_29) ;  /* 0x0000003000007945 */ /* 0x000fe80003800200 */
[----:B------:R-:W-:Y:S05]  /*1b10*/  @!P4 BRA `(.L_x_30) ;  /* 0x000000000004c947 */ /* 0x000fea0003800000 */
[----:B------:R-:W-:Y:S05]  /*1b20*/  BPT.TRAP 0x1 ;  /* 0x000000040000795c */ /* 0x000fea0000300000 */
.L_x_30:
[----:B------:R-:W-:Y:S05]  /*1b30*/  BSYNC.RECONVERGENT B0 ;  /* 0x0000000000007941 */ /* 0x000fea0003800200 */
.L_x_29:
[----:B------:R-:W-:Y:S02]  /*1b40*/  UIADD3 UR23, UPT, UPT, UR17, 0x1, URZ ;  /* 0x0000000111177890 */ /* 0x000fe4000fffe0ff */
[----:B------:R-:W-:Y:S02]  /*1b50*/  ULEA UR32, UR17, UR6, 0xd ;  /* 0x0000000611207291 */ /* 0x000fe4000f8e68ff */
[----:B------:R-:W-:Y:S02]  /*1b60*/  UISETP.NE.AND UP0, UPT, UR23, 0x8, UPT ;  /* 0x000000081700788c */ /* 0x000fe4000bf05270 */
[----:B------:R-:W-:Y:S02]  /*1b70*/  UIADD3 UR28, UP1, UPT, UR14, 0x80, URZ ;  /* 0x000000800e1c7890 */ /* 0x000fe4000ff3e0ff */
[----:B------:R-:W-:Y:S02]  /*1b80*/  USEL UR9, URZ, 0x1, UP0 ;  /* 0x00000001ff097887 */ /* 0x000fe40008000000 */
[----:B------:R-:W-:-:S02]  /*1b90*/  USEL UR23, UR23, URZ, UP0 ;  /* 0x000000ff17177287 */ /* 0x000fc40008000000 */
[----:B------:R-:W-:Y:S02]  /*1ba0*/  UIADD3 UR26, UP0, UPT, UR14, 0x180, URZ ;  /* 0x000001800e1a7890 */ /* 0x000fe4000ff1e0ff */
[----:B------:R-:W-:Y:S01]  /*1bb0*/  ULEA UR8, UR23, UR6, 0x3 ;  /* 0x0000000617087291 */ /* 0x000fe2000f8e18ff */
[----:B------:R-:W-:Y:S01]  /*1bc0*/  LOP3.LUT R17, R17, UR9, RZ, 0x3c, !PT ;  /* 0x0000000911117c12 */ /* 0x000fe2000f8e3cff */
[----:B------:R-:W-:Y:S02]  /*1bd0*/  ULOP3.LUT UR33, UR33, 0xfefffff8, URZ, 0xc0, !UPT ;  /* 0xfefffff821217892 */ /* 0x000fe4000f8ec0ff */
[----:B------:R-:W-:Y:S01]  /*1be0*/  UIADD3.X UR29, UPT, UPT, URZ, UR15, URZ, UP1, !UPT ;  /* 0x0000000fff1d7290 */ /* 0x000fe20008ffe4ff */
[----:B-1----:R-:W-:Y:S01]  /*1bf0*/  SHF.L.U32 R2, R17, 0x1f, RZ ;  /* 0x0000001f11027819 */ /* 0x002fe200000006ff */
[----:B------:R-:W-:Y:S02]  /*1c00*/  UIADD3 UR32, UPT, UPT, UR32, 0x8400, URZ ;  /* 0x0000840020207890 */ /* 0x000fe4000fffe0ff */
[----:B------:R-:W-:Y:S01]  /*1c10*/  UIADD3.X UR27, UPT, UPT, URZ, UR15, URZ, UP0, !UPT ;  /* 0x0000000fff1b7290 */ /* 0x000fe200087fe4ff */
[----:B------:R1:W4:Y:S01]  /*1c20*/  SYNCS.PHASECHK.TRANS64.TRYWAIT P0, [UR8+0x40], R2 ;  /* 0x00004002ff0075a7 */ /* 0x0003220008001108 */
[----:B------:R-:W-:Y:S01]  /*1c30*/  ULEA UR8, UR17, UR6, 0xe ;  /* 0x0000000611087291 */ /* 0x000fe2000f8e70ff */
[----:B------:R-:W-:Y:S01]  /*1c40*/  UMOV UR18, 0x0 ;  /* 0x0000000000127882 */ /* 0x000fe20000000000 */
[----:B------:R-:W-:-:S02]  /*1c50*/  UMOV UR19, 0x10000000 ;  /* 0x1000000000137882 */ /* 0x000fc40000000000 */
[----:B------:R-:W-:Y:S01]  /*1c60*/  UIADD3 UR8, UPT, UPT, UR8, 0x18400, URZ ;  /* 0x0001840008087890 */ /* 0x000fe2000fffe0ff */
[----:B------:R2:W-:Y:S01]  /*1c70*/  UTMALDG.3D.2CTA [UR32], [UR28], desc[UR18] ;  /* 0x000012201c0075b4 */ /* 0x0005e20008211000 */
[----:B------:R-:W-:Y:S01]  /*1c80*/  UMOV UR10, UR34 ;  /* 0x00000022000a7c82 */ /* 0x000fe20008000000 */
[----:B------:R-:W-:Y:S01]  /*1c90*/  UMOV UR12, UR36 ;  /* 0x00000024000c7c82 */ /* 0x000fe20008000000 */
[----:B------:R-:W-:Y:S01]  /*1ca0*/  UMOV UR9, UR33 ;  /* 0x0000002100097c82 */ /* 0x000fe20008000000 */
[----:B------:R-:W-:Y:S01]  /*1cb0*/  UMOV UR25, UR13 ;  /* 0x0000000d00197c82 */ /* 0x000fe20008000000 */
[----:B------:R-:W-:-:S03]  /*1cc0*/  UMOV UR17, UR23 ;  /* 0x0000001700117c82 */ /* 0x000fc60008000000 */
[----:B------:R1:W-:Y:S01]  /*1cd0*/  UTMALDG.3D.2CTA [UR8], [UR26], desc[UR18] ;  /* 0x000012081a0075b4 */ /* 0x0003e20008211000 */
[----:B--2---:R-:W-:Y:S01]  /*1ce0*/  UIADD3 UR34, UPT, UPT, UR34, 0x40, URZ ;  /* 0x0000004022227890 */ /* 0x004fe2000fffe0ff */
[----:B------:R-:W-:Y:S11]  /*1cf0*/  BRA.U UP2, `(.L_x_31) ;  /* 0xfffffffd024c7547 */ /* 0x000ff6000b83ffff */
.L_x_25:
[----:B-1----:R-:W-:Y:S01]  /*1d00*/  ULEA UR8, UR23, UR6, 0x3 ;  /* 0x0000000617087291 */ /* 0x002fe2000f8e18ff */
[----:B------:R-:W-:Y:S01]  /*1d10*/  SHF.L.U32 R2, R17, 0x1f, RZ ;  /* 0x0000001f11027819 */ /* 0x000fe200000006ff */
[----:B------:R-:W-:Y:S01]  /*1d20*/  @!P1 SYNCS.ARRIVE.TRANS64.A1T0 RZ, [UR6+0xc8], RZ ;  /* 0x0000c8ffffff99a7 */ /* 0x000fe20008100006 */
[----:B------:R-:W-:-:S06]  /*1d30*/  UISETP.GT.AND UP0, UPT, UR7, UR5, UPT ;  /* 0x000000050700728c */ /* 0x000fcc000bf04270 */
[----:B--2-4-:R1:W2:Y:S03]  /*1d40*/  SYNCS.PHASECHK.TRANS64.TRYWAIT P0, [UR8+0x40], R2 ;  /* 0x00004002ff0075a7 */ /* 0x0142a60008001108 */
[----:B------:R-:W-:Y:S05]  /*1d50*/  BRA.U !UP0, `(.L_x_32) ;  /* 0x0000000108c07547 */ /* 0x000fea000b800000 */
[----:B------:R-:W-:Y:S01]  /*1d60*/  UIADD3 UR26, UPT, UPT, UR24, UR25, URZ ;  /* 0x00000019181a7290 */ /* 0x000fe2000fffe0ff */
[----:B------:R-:W-:-:S11]  /*1d70*/  UMOV UR27, UR23 ;  /* 0x00000017001b7c82 */ /* 0x000fd60008000000 */
.L_x_38:
[----:B------:R-:W-:Y:S01]  /*1d80*/  ULEA UR17, UR27, UR6, 0x3 ;  /* 0x000000061b117291 */ /* 0x000fe2000f8e18ff */
[----:B--2---:R-:W-:Y:S01]  /*1d90*/  @P5 MOV R3, 0xc000 ;  /* 0x0000c00000035802 */ /* 0x004fe20000000f00 */
[----:B-12---:R-:W-:Y:S10]  /*1da0*/  @P0 BRA `(.L_x_33) ;  /* 0x00000000000c0947 */ /* 0x006ff40003800000 */
[----:B------:R-:W-:-:S04]  /*1db0*/  SHF.L.U32 R4, R17, 0x1f, RZ ;  /* 0x0000001f11047819 */ /* 0x000fc800000006ff */
[----:B------:R-:W2:Y:S02]  /*1dc0*/  SYNCS.PHASECHK.TRANS64.TRYWAIT P0, [UR17+0x40], R4 ;  /* 0x00004004ff0075a7 */ /* 0x000ea40008001111 */
[----:B--2---:R-:W-:Y:S05]  /*1dd0*/  @!P0 BRA `(.L_x_34) ;  /* 0x0000007c00488947 */ /* 0x004fea0003800000 */
.L_x_33:
[----:B------:R2:W-:Y:S01]  /*1de0*/  @P5 SYNCS.ARRIVE.TRANS64 RZ, [UR17], R3 ;  /* 0x00000003ffff59a7 */ /* 0x0005e20008000011 */
[----:B------:R-:W-:-:S04]  /*1df0*/  ULOP3.LUT UR8, UR22, 0x2, URZ, 0xfc, !UPT ;  /* 0x0000000216087892 */ /* 0x000fc8000f8efcff */
[----:B------:R-:W-:-:S09]  /*1e00*/  UISETP.NE.AND UP0, UPT, UR8, 0x2, UPT ;  /* 0x000000020800788c */ /* 0x000fd2000bf05270 */
[----:B------:R-:W-:Y:S05]  /*1e10*/  BRA.U UP0, `(.L_x_35) ;  /* 0x0000000100047547 */ /* 0x000fea000b800000 */
[----:B------:R-:W-:Y:S05]  /*1e20*/  BPT.TRAP 0x1 ;  /* 0x000000040000795c */ /* 0x000fea0000300000 */
.L_x_35:
[----:B------:R-:W-:Y:S04]  /*1e30*/  BSSY.RECONVERGENT B0, `(.L_x_36) ;  /* 0x0000003000007945 */ /* 0x000fe80003800200 */
[----:B------:R-:W-:Y:S05]  /*1e40*/  @!P4 BRA `(.L_x_37) ;  /* 0x000000000004c947 */ /* 0x000fea0003800000 */
[----:B------:R-:W-:Y:S05]  /*1e50*/  BPT.TRAP 0x1 ;  /* 0x000000040000795c */ /* 0x000fea0000300000 */
.L_x_37:
[----:B------:R-:W-:Y:S05]  /*1e60*/  BSYNC.RECONVERGENT B0 ;  /* 0x0000000000007941 */ /* 0x000fea0003800200 */
.L_x_36:
        /* <DEDUP_REMOVED lines=9> */
[----:B------:R-:W-:Y:S02]  /*1f00*/  USHF.L.U32 UR18, UR25, 0x6, URZ ;  /* 0x0000000619127899 */ /* 0x000fe400080006ff */
[----:B------:R-:W-:Y:S01]  /*1f10*/  ULOP3.LUT UR17, UR17, 0xfefffff8, URZ, 0xc0, !UPT ;  /* 0xfefffff811117892 */ /* 0x000fe2000f8ec0ff */
[----:B-1----:R-:W-:Y:S01]  /*1f20*/  SHF.L.U32 R2, R17, 0x1f, RZ ;  /* 0x0000001f11027819 */ /* 0x002fe200000006ff */
[----:B------:R-:W-:Y:S02]  /*1f30*/  UIADD3 UR16, UPT, UPT, UR16, 0x8400, URZ ;  /* 0x0000840010107890 */ /* 0x000fe4000fffe0ff */
[----:B------:R-:W-:Y:S01]  /*1f40*/  UIADD3.X UR33, UPT, UPT, URZ, UR15, URZ, UP1, !UPT ;  /* 0x0000000fff217290 */ /* 0x000fe20008ffe4ff */
[----:B------:R4:W1:Y:S01]  /*1f50*/  SYNCS.PHASECHK.TRANS64.TRYWAIT P0, [UR8+0x40], R2 ;  /* 0x00004002ff0075a7 */ /* 0x0008620008001108 */
[----:B------:R-:W-:-:S02]  /*1f60*/  ULEA UR8, UR27, UR6, 0xe ;  /* 0x000000061b087291 */ /* 0x000fc4000f8e70ff */
[----:B------:R-:W-:Y:S02]  /*1f70*/  UIADD3.X UR31, UPT, UPT, URZ, UR15, URZ, UP0, !UPT ;  /* 0x0000000fff1f7290 */ /* 0x000fe400087fe4ff */
[----:B------:R-:W-:Y:S01]  /*1f80*/  UIADD3 UR8, UPT, UPT, UR8, 0x18400, URZ ;  /* 0x0001840008087890 */ /* 0x000fe2000fffe0ff */
[----:B------:R-:W-:Y:S01]  /*1f90*/  UMOV UR28, 0x0 ;  /* 0x00000000001c7882 */ /* 0x000fe20000000000 */
[----:B------:R-:W-:Y:S01]  /*1fa0*/  UMOV UR29, 0x10000000 ;  /* 0x10000000001d7882 */ /* 0x000fe20000000000 */
[----:B------:R-:W-:Y:S01]  /*1fb0*/  UMOV UR19, UR35 ;  /* 0x0000002300137c82 */ /* 0x000fe20008000000 */
[----:B------:R-:W-:Y:S01]  /*1fc0*/  UMOV UR20, UR36 ;  /* 0x0000002400147c82 */ /* 0x000fe20008000000 */
[----:B------:R-:W-:Y:S01]  /*1fd0*/  UMOV UR12, UR36 ;  /* 0x00000024000c7c82 */ /* 0x000fe20008000000 */
[----:B------:R-:W-:Y:S01]  /*1fe0*/  UMOV UR9, UR17 ;  /* 0x0000001100097c82 */ /* 0x000fe20008000000 */
[----:B------:R-:W-:Y:S01]  /*1ff0*/  UMOV UR10, UR18 ;  /* 0x00000012000a7c82 */ /* 0x000fe20008000000 */
[----:B------:R4:W-:Y:S01]  /*2000*/  UTMALDG.3D.2CTA [UR16], [UR32], desc[UR28] ;  /* 0x00001c10200075b4 */ /* 0x0009e20008211000 */
[----:B------:R-:W-:Y:S01]  /*2010*/  UIADD3 UR25, UPT, UPT, UR25, 0x1, URZ ;  /* 0x0000000119197890 */ /* 0x000fe2000fffe0ff */
[----:B------:R-:W-:-:S03]  /*2020*/  UMOV UR27, UR23 ;  /* 0x00000017001b7c82 */ /* 0x000fc60008000000 */
[----:B------:R-:W-:Y:S01]  /*2030*/  UISETP.NE.AND UP0, UPT, UR25, UR26, UPT ;  /* 0x0000001a1900728c */ /* 0x000fe2000bf05270 */
[----:B------:R4:W-:Y:S08]  /*2040*/  UTMALDG.3D.2CTA [UR8], [UR30], desc[UR28] ;  /* 0x00001c081e0075b4 */ /* 0x0009f00008211000 */
[----:B----4-:R-:W-:Y:S05]  /*2050*/  BRA.U UP0, `(.L_x_38) ;  /* 0xfffffffd00487547 */ /* 0x010fea000b83ffff */
.L_x_32:
[C---:B-1----:R-:W-:Y:S01]  /*2060*/  LEA R2, R16.reuse, UR6, 0x3 ;  /* 0x0000000610027c11 */ /* 0x042fe2000f8e18ff */
[----:B------:R-:W-:Y:S01]  /*2070*/  NOP ;  /* 0x0000000000007918 */ /* 0x000fe20000000000 */
[----:B--2---:R-:W-:Y:S02]  /*2080*/  SHF.L.U32 R3, R13, 0x1f, RZ ;  /* 0x0000001f0d037819 */ /* 0x004fe400000006ff */
[----:B------:R-:W-:Y:S02]  /*2090*/  LEA R4, R16, UR6, 0x4 ;  /* 0x0000000610047c11 */ /* 0x000fe4000f8e20ff */
[----:B------:R-:W1:Y:S02]  /*20a0*/  SYNCS.PHASECHK.TRANS64.TRYWAIT P0, [R2+URZ+0xd0], R3 ;  /* 0x0000d003020075a7 */ /* 0x000e6400080011ff */
[----:B-1----:R-:W-:Y:S05]  /*20b0*/  @!P0 BRA `(.L_x_39) ;  /* 0x0000007800a88947 */ /* 0x002fea0003800000 */
.L_x_156:
[----:B------:R-:W2:Y:S01]  /*20c0*/  LDS.128 R4, [R4+0x160] ;  /* 0x0001600004047984 */ /* 0x000ea20000000c00 */
[----:B------:R-:W-:Y:S01]  /*20d0*/  ISETP.GE.AND P0, PT, R40, 0x1, PT ;  /* 0x000000012800780c */ /* 0x000fe20003f06270 */
[----:B-1----:R-:W-:Y:S01]  /*20e0*/  VIADD R2, R2, 0xe0 ;  /* 0x000000e002027836 */ /* 0x002fe20000000000 */
[----:B------:R-:W-:Y:S01]  /*20f0*/  @!PT LDS RZ, [RZ] ;  /* 0x00000000fffff984 */ /* 0x000fe20000000800 */
[----:B------:R-:W-:Y:S01]  /*2100*/  @!PT LDS RZ, [RZ] ;  /* 0x00000000fffff984 */ /* 0x000fe20000000800 */
[----:B------:R-:W-:Y:S01]  /*2110*/  @!PT LDS RZ, [RZ] ;  /* 0x00000000fffff984 */ /* 0x000fe20000000800 */
[----:B------:R-:W-:Y:S01]  /*2120*/  @!PT LDS RZ, [RZ] ;  /* 0x00000000fffff984 */ /* 0x000fe20000000800 */
[----:B------:R1:W-:Y:S06]  /*2130*/  MEMBAR.ALL.CTA ;  /* 0x0000000000007992 */ /* 0x0003ec0000008000 */
[----:B-1----:R-:W1:Y:S01]  /*2140*/  FENCE.VIEW.ASYNC.S ;  /* 0x00000000000073c6 */ /* 0x002e620000000000 */
[----:B------:R-:W-:-:S04]  /*2150*/  PRMT R2, RZ, 0x654, R2 ;  /* 0x00000654ff027816 */ /* 0x000fc80000000002 */
[----:B-1----:R1:W-:Y:S01]  /*2160*/  SYNCS.ARRIVE.TRANS64.RED.A1T0 RZ, [R2+URZ], RZ ;  /* 0x000000ff02ff79a7 */ /* 0x0023e200081004ff */
[----:B--2---:R-:W-:-:S13]  /*2170*/  LOP3.LUT P2, RZ, R6, 0x1, RZ, 0xc0, !PT ;  /* 0x0000000106ff7812 */ /* 0x004fda000784c0ff */
[----:B------:R-:W-:Y:S01]  /*2180*/  @P2 SHF.R.U32.HI R3, RZ, 0x10, R5 ;  /* 0x00000010ff032819 */ /* 0x000fe20000011605 */
[----:B------:R-:W-:Y:S01]  /*2190*/  VOTEU.ANY UP0, P2 ;  /* 0x0000000000ff7886 */ /* 0x000fe20001000100 */
[----:B------:R-:W-:Y:S02]  /*21a0*/  @P2 MOV R10, R4 ;  /* 0x00000004000a2202 */ /* 0x000fe40000000f00 */
[----:B------:R-:W-:Y:S02]  /*21b0*/  @P2 R2UR.BROADCAST UR8, R3 ;  /* 0x00000000030822ca */ /* 0x000fe400008e0000 */
[----:B------:R-:W-:-:S11]  /*21c0*/  @P2 LOP3.LUT R9, R5, 0xffff, RZ, 0xc0, !PT ;  /* 0x0000ffff05092812 */ /* 0x000fd600078ec0ff */
[----:B------:R-:W-:Y:S01]  /*21d0*/  @UP0 UMOV UR36, UR8 ;  /* 0x0000000800240c82 */ /* 0x000fe20008000000 */
[----:B-1----:R-:W-:Y:S05]  /*21e0*/  @!P0 BRA `(.L_x_40) ;  /* 0x0000000000b88947 */ /* 0x002fea0003800000 */
[----:B------:R-:W3:Y:S01]  /*21f0*/  LDC.64 R4, c[0x0][0xb18] ;  /* 0x0002c600ff047b82 */ /* 0x000ee20000000a00 */
[----:B------:R-:W-:-:S07]  /*2200*/  ISETP.NE.AND P3, PT, R40, 0x1, PT ;  /* 0x000000012800780c */ /* 0x000fce0003f65270 */
[----:B------:R-:W1:Y:S08]  /*2210*/  LDC.64 R6, c[0x0][0xb10] ;  /* 0x0002c400ff067b82 */ /* 0x000e700000000a00 */
[----:B------:R-:W2:Y:S08]  /*2220*/  LDC R14, c[0x0][0xb20] ;  /* 0x0002c800ff0e7b82 */ /* 0x000eb00000000800 */
[----:B------:R-:W4:Y:S01]  /*2230*/  LDC R15, c[0x0][0xb0c] ;  /* 0x0002c300ff0f7b82 */ /* 0x000f220000000800 */
[----:B---3--:R-:W-:Y:S01]  /*2240*/  IMAD.HI.U32 R21, R0, R5, RZ ;  /* 0x0000000500157227 */ /* 0x008fe200078e00ff */
[----:B------:R-:W-:-:S03]  /*2250*/  ISETP.NE.AND P0, PT, R4, 0x1, PT ;  /* 0x000000010400780c */ /* 0x000fc60003f05270 */
[----:B------:R-:W-:-:S03]  /*2260*/  IMAD.HI.U32 R5, R9, R5, RZ ;  /* 0x0000000509057227 */ /* 0x000fc600078e00ff */
[----:B------:R-:W3:Y:S01]  /*2270*/  LDC.64 R2, c[0x0][0xb28] ;  /* 0x0002ca00ff027b82 */ /* 0x000ee20000000a00 */
[----:B-1----:R-:W-:-:S04]  /*2280*/  IMAD.HI.U32 R22, R8, R6, RZ ;  /* 0x0000000608167227 */ /* 0x002fc800078e00ff */
[----:B------:R-:W-:Y:S01]  /*2290*/  IMAD.HI.U32 R23, R10, R6, RZ ;  /* 0x000000060a177227 */ /* 0x000fe200078e00ff */
[----:B------:R-:W-:Y:S02]  /*22a0*/  SHF.R.U32.HI R22, RZ, R7, R22 ;  /* 0x00000007ff167219 */ /* 0x000fe40000011616 */
[-C--:B--2---:R-:W-:Y:S02]  /*22b0*/  SHF.R.U32.HI R21, RZ, R14.reuse, R21 ;  /* 0x0000000eff157219 */ /* 0x084fe40000011615 */
[----:B------:R-:W-:Y:S02]  /*22c0*/  SHF.R.U32.HI R5, RZ, R14, R5 ;  /* 0x0000000eff057219 */ /* 0x000fe40000011605 */
[----:B------:R-:W-:Y:S02]  /*22d0*/  SEL R21, R0, R21, !P0 ;  /* 0x0000001500157207 */ /* 0x000fe40004000000 */
[----:B------:R-:W-:Y:S02]  /*22e0*/  SHF.R.U32.HI R23, RZ, R7, R23 ;  /* 0x00000007ff177219 */ /* 0x000fe40000011617 */
[----:B----4-:R-:W-:-:S02]  /*22f0*/  ISETP.NE.AND P1, PT, R15, 0x1, PT ;  /* 0x000000010f00780c */ /* 0x010fc40003f25270 */
[----:B------:R-:W-:Y:S02]  /*2300*/  SEL R5, R9, R5, !P0 ;  /* 0x0000000509057207 */ /* 0x000fe40004000000 */
[----:B------:R-:W-:Y:S02]  /*2310*/  SEL R22, R8, R22, !P1 ;  /* 0x0000001608167207 */ /* 0x000fe40004800000 */
[----:B------:R-:W-:Y:S01]  /*2320*/  SEL R23, R10, R23, !P1 ;  /* 0x000000170a177207 */ /* 0x000fe20004800000 */
[----:B---3--:R-:W-:-:S04]  /*2330*/  IMAD.HI.U32 R20, R21, R2, RZ ;  /* 0x0000000215147227 */ /* 0x008fc800078e00ff */
        /* <DEDUP_REMOVED lines=10> */
[----:B------:R-:W-:-:S04]  /*23e0*/  @!P0 IMAD.HI.U32 R7, R23, R2, RZ ;  /* 0x0000000217078227 */ /* 0x000fc800078e00ff */
[----:B------:R-:W-:Y:S01]  /*23f0*/  IMAD.MOV R2, RZ, RZ, -R6 ;  /* 0x000000ffff027224 */ /* 0x000fe200078e0a06 */
[----:B------:R-:W-:Y:S02]  /*2400*/  @!P0 SHF.R.U32.HI R3, RZ, R3, R7 ;  /* 0x00000003ff038219 */ /* 0x000fe40000011607 */
[----:B------:R-:W-:Y:S01]  /*2410*/  IADD3 R7, PT, PT, -R5, RZ, RZ ;  /* 0x000000ff05077210 */ /* 0x000fe20007ffe1ff */
[----:B------:R-:W-:Y:S01]  /*2420*/  IMAD R2, R40, R2, R5 ;  /* 0x0000000228027224 */ /* 0x000fe200078e0205 */
        /* <DEDUP_REMOVED lines=10> */
.L_x_40:
[----:B------:R-:W1:Y:S02]  /*24d0*/  LDCU UR8, c[0x0][0xb30] ;  /* 0x00016600ff0877ac */ /* 0x000e640008000800 */
[----:B-1----:R-:W-:-:S09]  /*24e0*/  UISETP.NE.AND UP0, UPT, UR8, 0x1, UPT ;  /* 0x000000010800788c */ /* 0x002fd2000bf05270 */
[----:B------:R-:W-:Y:S05]  /*24f0*/  BRA.U UP0, `(.L_x_41) ;  /* 0x0000000100407547 */ /* 0x000fea000b800000 */
[----:B------:R-:W1:Y:S08]  /*2500*/  LDC.64 R4, c[0x0][0xb10] ;  /* 0x0002c400ff047b82 */ /* 0x000e700000000a00 */
[----:B------:R-:W2:Y:S08]  /*2510*/  LDC.64 R2, c[0x0][0xb18] ;  /* 0x0002c600ff027b82 */ /* 0x000eb00000000a00 */
[----:B------:R-:W4:Y:S08]  /*2520*/  LDC R6, c[0x0][0xb20] ;  /* 0x0002c800ff067b82 */ /* 0x000f300000000800 */
[----:B------:R-:W3:Y:S01]  /*2530*/  LDC R7, c[0x0][0xb0c] ;  /* 0x0002c300ff077b82 */ /* 0x000ee20000000800 */
[----:B-1----:R-:W-:-:S05]  /*2540*/  IMAD.HI.U32 R4, R10, R4, RZ ;  /* 0x000000040a047227 */ /* 0x002fca00078e00ff */
[----:B------:R-:W-:Y:S01]  /*2550*/  SHF.R.U32.HI R4, RZ, R5, R4 ;  /* 0x00000005ff047219 */ /* 0x000fe20000011604 */
[----:B--2---:R-:W-:Y:S01]  /*2560*/  IMAD.HI.U32 R3, R9, R3, RZ ;  /* 0x0000000309037227 */ /* 0x004fe200078e00ff */
[----:B------:R-:W-:-:S04]  /*2570*/  ISETP.NE.AND P0, PT, R2, 0x1, PT ;  /* 0x000000010200780c */ /* 0x000fc80003f05270 */
[----:B----4-:R-:W-:-:S04]  /*2580*/  SHF.R.U32.HI R3, RZ, R6, R3 ;  /* 0x00000006ff037219 */ /* 0x010fc80000011603 */
[----:B------:R-:W-:Y:S02]  /*2590*/  SEL R3, R9, R3, !P0 ;  /* 0x0000000309037207 */ /* 0x000fe40004000000 */
[----:B---3--:R-:W-:-:S04]  /*25a0*/  ISETP.NE.AND P1, PT, R7, 0x1, PT ;  /* 0x000000010700780c */ /* 0x008fc80003f25270 */
[----:B------:R-:W-:-:S05]  /*25b0*/  SEL R4, R10, R4, !P1 ;  /* 0x000000040a047207 */ /* 0x000fca0004800000 */
[----:B------:R-:W-:Y:S02]  /*25c0*/  IMAD.IADD R5, R3, 0x1, -R4 ;  /* 0x0000000103057824 */ /* 0x000fe400078e0a04 */
[----:B------:R-:W-:Y:S02]  /*25d0*/  IMAD.IADD R3, R4, 0x1, -R3 ;  /* 0x0000000104037824 */ /* 0x000fe400078e0a03 */
[----:B------:R-:W-:Y:S02]  /*25e0*/  IMAD R10, R5, R7, R10 ;  /* 0x00000007050a7224 */ /* 0x000fe400078e020a */
[----:B------:R-:W-:-:S07]  /*25f0*/  IMAD R9, R3, R2, R9 ;  /* 0x0000000203097224 */ /* 0x000fce00078e0209 */
.L_x_41:
[----:B------:R-:W-:Y:S01]  /*2600*/  VIADD R16, R16, 0x1 ;  /* 0x0000000110107836 */ /* 0x000fe20000000000 */
[----:B------:R-:W-:Y:S01]  /*2610*/  PLOP3.LUT P1, PT, PT, PT, PT, 0x80, 0x8 ;  /* 0x000000000008781c */ /* 0x000fe20003f2f070 */
[----:B------:R-:W-:Y:S02]  /*2620*/  IMAD.IADD R14, R10, 0x1, R91 ;  /* 0x000000010a0e7824 */ /* 0x000fe400078e025b */
[----:B------:R-:W-:Y:S01]  /*2630*/  IMAD.IADD R15, R9, 0x1, R90 ;  /* 0x00000001090f7824 */ /* 0x000fe200078e025a */
[----:B------:R-:W-:-:S04]  /*2640*/  ISETP.NE.AND P0, PT, R16, 0x2, PT ;  /* 0x000000021000780c */ /* 0x000fc80003f05270 */
[----:B------:R-:W-:Y:S02]  /*2650*/  SEL R2, RZ, 0x1, P0 ;  /* 0x00000001ff027807 */ /* 0x000fe40000000000 */
[----:B------:R-:W-:Y:S02]  /*2660*/  SEL R16, R16, RZ, P0 ;  /* 0x000000ff10107207 */ /* 0x000fe40000000000 */
[----:B------:R-:W-:Y:S01]  /*2670*/  LOP3.LUT R13, R13, R2, RZ, 0x3c, !PT ;  /* 0x000000020d0d7212 */ /* 0x000fe200078e3cff */
[----:B------:R-:W-:Y:S06]  /*2680*/  @P2 BRA `(.L_x_42) ;  /* 0xfffffff000582947 */ /* 0x000fec000383ffff */
[----:B------:R-:W-:Y:S01]  /*2690*/  UIADD3 UR6, UPT, UPT, UR6, 0x40, URZ ;  /* 0x0000004006067890 */ /* 0x000fe2000fffe0ff */
[----:B------:R-:W-:-:S03]  /*26a0*/  SHF.L.U32 R2, R17, 0x1f, RZ ;  /* 0x0000001f11027819 */ /* 0x000fc600000006ff */
[----:B------:R-:W-:-:S09]  /*26b0*/  ULEA UR4, UR23, UR6, 0x3 ;  /* 0x0000000617047291 */ /* 0x000fd2000f8e18ff */
[----:B------:R-:W1:Y:S02]  /*26c0*/  SYNCS.PHASECHK.TRANS64.TRYWAIT P0, [UR4], R2 ;  /* 0x00000002ff0075a7 */ /* 0x000e640008001104 */
[----:B-1----:R-:W-:Y:S05]  /*26d0*/  @!P0 BRA `(.L_x_43) ;  /* 0x0000007400348947 */ /* 0x002fea0003800000 */
.L_x_158:
[----:B------:R-:W-:-:S04]  /*26e0*/  UIADD3 UR5, UPT, UPT, UR23, 0x1, URZ ;  /* 0x0000000117057890 */ /* 0x000fc8000fffe0ff */
[----:B------:R-:W-:-:S04]  /*26f0*/  UISETP.NE.AND UP0, UPT, UR5, 0x8, UPT ;  /* 0x000000080500788c */ /* 0x000fc8000bf05270 */
[----:B------:R-:W-:Y:S02]  /*2700*/  USEL UR7, URZ, 0x1, UP0 ;  /* 0x00000001ff077887 */ /* 0x000fe40008000000 */
[----:B------:R-:W-:-:S04]  /*2710*/  USEL UR5, UR5, URZ, UP0 ;  /* 0x000000ff05057287 */ /* 0x000fc80008000000 */
[----:B------:R-:W-:Y:S01]  /*2720*/  ULEA UR4, UR5, UR6, 0x3 ;  /* 0x0000000605047291 */ /* 0x000fe2000f8e18ff */
[----:B-1----:R-:W-:-:S04]  /*2730*/  LOP3.LUT R2, R17, UR7, RZ, 0x3c, !PT ;  /* 0x0000000711027c12 */ /* 0x002fc8000f8e3cff */
[----:B------:R-:W-:-:S04]  /*2740*/  SHF.L.U32 R3, R2, 0x1f, RZ ;  /* 0x0000001f02037819 */ /* 0x000fc800000006ff */
[----:B------:R-:W1:Y:S02]  /*2750*/  SYNCS.PHASECHK.TRANS64.TRYWAIT P0, [UR4], R3 ;  /* 0x00000003ff0075a7 */ /* 0x000e640008001104 */
[----:B-1----:R-:W-:Y:S05]  /*2760*/  @!P0 BRA `(.L_x_44) ;  /* 0x0000007400288947 */ /* 0x002fea0003800000 */
.L_x_160:
[----:B------:R-:W-:-:S04]  /*2770*/  UIADD3 UR5, UPT, UPT, UR5, 0x1, URZ ;  /* 0x0000000105057890 */ /* 0x000fc8000fffe0ff */
[----:B------:R-:W-:-:S04]  /*2780*/  UISETP.NE.AND UP0, UPT, UR5, 0x8, UPT ;  /* 0x000000080500788c */ /* 0x000fc8000bf05270 */
[----:B------:R-:W-:Y:S02]  /*2790*/  USEL UR7, URZ, 0x1, UP0 ;  /* 0x00000001ff077887 */ /* 0x000fe40008000000 */
[----:B------:R-:W-:-:S04]  /*27a0*/  USEL UR5, UR5, URZ, UP0 ;  /* 0x000000ff05057287 */ /* 0x000fc80008000000 */
[----:B------:R-:W-:Y:S01]  /*27b0*/  ULEA UR4, UR5, UR6, 0x3 ;  /* 0x0000000605047291 */ /* 0x000fe2000f8e18ff */
[----:B------:R-:W-:-:S04]  /*27c0*/  LOP3.LUT R2, R2, UR7, RZ, 0x3c, !PT ;  /* 0x0000000702027c12 */ /* 0x000fc8000f8e3cff */
[----:B-1----:R-:W-:-:S04]  /*27d0*/  SHF.L.U32 R3, R2, 0x1f, RZ ;  /* 0x0000001f02037819 */ /* 0x002fc800000006ff */
[----:B------:R-:W1:Y:S02]  /*27e0*/  SYNCS.PHASECHK.TRANS64.TRYWAIT P0, [UR4], R3 ;  /* 0x00000003ff0075a7 */ /* 0x000e640008001104 */
[----:B-1----:R-:W-:Y:S05]  /*27f0*/  @!P0 BRA `(.L_x_45) ;  /* 0x00000074001c8947 */ /* 0x002fea0003800000 */
.L_x_162:
        /* <DEDUP_REMOVED lines=9> */
.L_x_164:
        /* <DEDUP_REMOVED lines=9> */
.L_x_166:
        /* <DEDUP_REMOVED lines=9> */
.L_x_168:
        /* <DEDUP_REMOVED lines=9> */
.L_x_170:
[----:B------:R-:W-:-:S04]  /*2a40*/  UIADD3 UR5, UPT, UPT, UR5, 0x1, URZ ;  /* 0x0000000105057890 */ /* 0x000fc8000fffe0ff */
[----:B------:R-:W-:-:S04]  /*2a50*/  UISETP.NE.AND UP0, UPT, UR5, 0x8, UPT ;  /* 0x000000080500788c */ /* 0x000fc8000bf05270 */
[----:B------:R-:W-:Y:S02]  /*2a60*/  USEL UR4, URZ, 0x1, UP0 ;  /* 0x00000001ff047887 */ /* 0x000fe40008000000 */
[----:B------:R-:W-:-:S04]  /*2a70*/  USEL UR5, UR5, URZ, UP0 ;  /* 0x000000ff05057287 */ /* 0x000fc80008000000 */
[----:B------:R-:W-:Y:S01]  /*2a80*/  ULEA UR5, UR5, UR6, 0x3 ;  /* 0x0000000605057291 */ /* 0x000fe2000f8e18ff */
[----:B------:R-:W-:-:S04]  /*2a90*/  LOP3.LUT R2, R2, UR4, RZ, 0x3c, !PT ;  /* 0x0000000402027c12 */ /* 0x000fc8000f8e3cff */
[----:B------:R-:W-:Y:S01]  /*2aa0*/  SHF.L.U32 R2, R2, 0x1f, RZ ;  /* 0x0000001f02027819 */ /* 0x000fe200000006ff */
[----:B-1-3--:R-:W-:-:S07]  /*2ab0*/  IMAD.U32 R0, RZ, RZ, UR5 ;  /* 0x00000005ff007e24 */ /* 0x00afce000f8e00ff */
.L_x_50:
[----:B-1----:R1:W2:Y:S02]  /*2ac0*/  SYNCS.PHASECHK.TRANS64.TRYWAIT P0, [R0+URZ], R2 ;  /* 0x00000002000075a7 */ /* 0x0022a400080011ff */
[----:B--2---:R-:W-:Y:S05]  /*2ad0*/  @!P0 NANOSLEEP.SYNCS 0x989680 ;  /* 0x009896800000895d */ /* 0x004fea0003900000 */
[----:B------:R-:W2:Y:S02]  /*2ae0*/  @!P0 SYNCS.PHASECHK.TRANS64 P0, [R0+URZ], R2 ;  /* 0x00000002000085a7 */ /* 0x000ea400080010ff */
[----:B--2---:R-:W-:Y:S05]  /*2af0*/  @P0 EXIT ;  /* 0x000000000000094d */ /* 0x004fea0003800000 */
[----:B------:R-:W-:Y:S05]  /*2b00*/  BRA `(.L_x_50) ;  /* 0xfffffffc00ec7947 */ /* 0x000fea000383ffff */
.L_x_22:
[----:B------:R-:W-:-:S04]  /*2b10*/  UISETP.NE.AND UP1, UPT, UR37, URZ, UPT ;  /* 0x000000ff2500728c */ /* 0x000fc8000bf25270 */
[----:B------:R-:W-:-:S09]  /*2b20*/  UISETP.NE.OR UP1, UPT, UR10, 0x1, UP1 ;  /* 0x000000010a00788c */ /* 0x000fd20008f25670 */
[----:B------:R-:W-:Y:S05]  /*2b30*/  BRA.U UP1, `(.L_x_51) ;  /* 0x00000005014c7547 */ /* 0x000fea000b800000 */
[----:B------:R-:W-:Y:S01]  /*2b40*/  HFMA2 R11, -RZ, RZ, 0, 0 ;  /* 0x00000000ff0b7431 */ /* 0x000fe200000001ff */
[----:B------:R-:W-:Y:S01]  /*2b50*/  ISETP.GE.U32.AND P2, PT, R10, 0x2, PT ;  /* 0x000000020a00780c */ /* 0x000fe20003f46070 */
[----:B------:R-:W-:Y:S01]  /*2b60*/  IMAD.MOV.U32 R12, RZ, RZ, 0x1 ;  /* 0x00000001ff0c7424 */ /* 0x000fe200078e00ff */
[----:B------:R-:W-:Y:S01]  /*2b70*/  CS2R R8, SRZ ;  /* 0x0000000000087805 */ /* 0x000fe2000001ff00 */
[----:B------:R-:W-:Y:S01]  /*2b80*/  IMAD.MOV.U32 R3, RZ, RZ, RZ ;  /* 0x000000ffff037224 */ /* 0x000fe200078e00ff */
[----:B------:R-:W-:Y:S01]  /*2b90*/  UMOV UR4, 0x400 ;  /* 0x0000040000047882 */ /* 0x000fe20000000000 */
[----:B------:R-:W-:Y:S01]  /*2ba0*/  UMOV UR6, URZ ;  /* 0x000000ff00067c82 */ /* 0x000fe20008000000 */
[----:B------:R-:W-:-:S12]  /*2bb0*/  ULEA UR37, UR37, UR4, 0x18 ;  /* 0x0000000425257291 */ /* 0x000fd8000f8ec0ff */
.L_x_55:
[----:B------:R-:W-:Y:S02]  /*2bc0*/  LEA R0, R3, UR37, 0x3 ;  /* 0x0000002503007c11 */ /* 0x000fe4000f8e18ff */
[----:B------:R-:W-:-:S03]  /*2bd0*/  SHF.L.U32 R4, R8, 0x1f, RZ ;  /* 0x0000001f08047819 */ /* 0x000fc600000006ff */
[----:B------:R-:W-:Y:S01]  /*2be0*/  VIADD R5, R0, 0x140 ;  /* 0x0000014000057836 */ /* 0x000fe20000000000 */
[----:B------:R-:W1:Y:S02]  /*2bf0*/  SYNCS.PHASECHK.TRANS64.TRYWAIT P0, [R0+URZ+0x130], R4 ;  /* 0x00013004000075a7 */ /* 0x000e6400080011ff */
[----:B-1----:R-:W-:Y:S05]  /*2c00*/  @!P0 BRA `(.L_x_52) ;  /* 0x0000007000908947 */ /* 0x002fea0003800000 */
.L_x_171:
[----:B------:R-:W-:Y:S01]  /*2c10*/  ULEA UR5, UR6, UR37, 0x3 ;  /* 0x0000002506057291 */ /* 0x000fe2000f8e18ff */
[----:B-1----:R-:W-:Y:S01]  /*2c20*/  PRMT R0, RZ, 0x654, R5 ;  /* 0x00000654ff007816 */ /* 0x002fe20000000005 */
[----:B------:R-:W-:Y:S01]  /*2c30*/  @!P2 IMAD.MOV.U32 R4, RZ, RZ, 0x10 ;  /* 0x00000010ff04a424 */ /* 0x000fe200078e00ff */
[----:B------:R-:W-:Y:S01]  /*2c40*/  SHF.L.U32 R5, R12, 0x1f, RZ ;  /* 0x0000001f0c057819 */ /* 0x000fe200000006ff */
[----:B------:R-:W-:Y:S01]  /*2c50*/  UIADD3 UR4, UPT, UPT, UR5, 0xd0, URZ ;  /* 0x000000d005047890 */ /* 0x000fe2000fffe0ff */
[----:B------:R1:W-:Y:S05]  /*2c60*/  SYNCS.ARRIVE.TRANS64.RED.A1T0 RZ, [R0+URZ], RZ ;  /* 0x000000ff00ff79a7 */ /* 0x0003ea00081004ff */
[----:B------:R-:W-:Y:S01]  /*2c70*/  IMAD.U32 R6, RZ, RZ, UR4 ;  /* 0x00000004ff067e24 */ /* 0x000fe2000f8e00ff */
[----:B------:R-:W2:Y:S04]  /*2c80*/  SYNCS.PHASECHK.TRANS64.TRYWAIT P0, [UR5+0xe0], R5 ;  /* 0x0000e005ff0075a7 */ /* 0x000ea80008001105 */
[----:B------:R-:W-:Y:S01]  /*2c90*/  PRMT R6, R10, 0x654, R6 ;  /* 0x000006540a067816 */ /* 0x000fe20000000006 */
[----:B-12---:R-:W-:Y:S06]  /*2ca0*/  @!P0 BRA `(.L_x_53) ;  /* 0x00000070007c8947 */ /* 0x006fec0003800000 */
.L_x_173:
[----:B------:R-:W-:Y:S01]  /*2cb0*/  ULEA UR4, UR6, UR37, 0x4 ;  /* 0x0000002506047291 */ /* 0x000fe2000f8e20ff */
[----:B------:R-:W-:Y:S01]  /*2cc0*/  SEL R2, R6, R2, !P2 ;  /* 0x0000000206027207 */ /* 0x000fe20005000000 */
[----:B------:R-:W-:Y:S01]  /*2cd0*/  UIADD3 UR5, UPT, UPT, UR5, 0xd0, URZ ;  /* 0x000000d005057890 */ /* 0x000fe2000fffe0ff */
[----:B-1----:R-:W-:Y:S01]  /*2ce0*/  LEA R0, R11, UR37, 0x3 ;  /* 0x000000250b007c11 */ /* 0x002fe2000f8e18ff */
[----:B------:R-:W-:Y:S01]  /*2cf0*/  UIADD3 UR4, UPT, UPT, UR4, 0x160, URZ ;  /* 0x0000016004047890 */ /* 0x000fe2000fffe0ff */
[----:B------:R1:W-:Y:S01]  /*2d00*/  @!P2 SYNCS.ARRIVE.TRANS64.RED RZ, [R2+URZ], R4 ;  /* 0x0000000402ffa9a7 */ /* 0x0003e200080004ff */
[----:B------:R-:W-:Y:S01]  /*2d10*/  UIADD3 UR6, UPT, UPT, UR6, 0x1, URZ ;  /* 0x0000000106067890 */ /* 0x000fe2000fffe0ff */
[----:B------:R-:W-:-:S03]  /*2d20*/  VIADD R3, R3, 0x1 ;  /* 0x0000000103037836 */ /* 0x000fc60000000000 */
[----:B------:R-:W-:Y:S02]  /*2d30*/  UISETP.NE.AND UP0, UPT, UR6, 0x2, UPT ;  /* 0x000000020600788c */ /* 0x000fe4000bf05270 */
[----:B------:R-:W-:Y:S01]  /*2d40*/  ISETP.NE.AND P0, PT, R3, 0x2, PT ;  /* 0x000000020300780c */ /* 0x000fe20003f05270 */
[----:B------:R-:W-:Y:S06]  /*2d50*/  UGETNEXTWORKID.BROADCAST [UR4], [UR5] ;  /* 0x00000000040073ca */ /* 0x000fec0008000100 */
[----:B------:R-:W-:Y:S02]  /*2d60*/  USEL UR4, URZ, 0x1, UP0 ;  /* 0x00000001ff047887 */ /* 0x000fe40008000000 */
[----:B------:R-:W-:-:S04]  /*2d70*/  USEL UR6, UR6, URZ, UP0 ;  /* 0x000000ff06067287 */ /* 0x000fc80008000000 */
[----:B------:R-:W-:Y:S02]  /*2d80*/  LOP3.LUT R12, R12, UR4, RZ, 0x3c, !PT ;  /* 0x000000040c0c7c12 */ /* 0x000fe4000f8e3cff */
[----:B-1----:R-:W-:-:S04]  /*2d90*/  SHF.L.U32 R4, R9, 0x1f, RZ ;  /* 0x0000001f09047819 */ /* 0x002fc800000006ff */
[----:B------:R-:W1:Y:S02]  /*2da0*/  SYNCS.PHASECHK.TRANS64.TRYWAIT P1, [R0+URZ+0xd0], R4 ;  /* 0x0000d004000075a7 */ /* 0x000e6400080211ff */
[----:B-1----:R-:W-:Y:S05]  /*2db0*/  @!P1 BRA `(.L_x_54) ;  /* 0x0000007000509947 */ /* 0x002fea0003800000 */
.L_x_174:
[----:B-1----:R-:W-:Y:S01]  /*2dc0*/  LEA R4, R11, UR37, 0x4 ;  /* 0x000000250b047c11 */ /* 0x002fe2000f8e20ff */
[----:B------:R-:W-:Y:S01]  /*2dd0*/  VIADD R0, R0, 0xe0 ;  /* 0x000000e000007836 */ /* 0x000fe20000000000 */
[----:B------:R-:W-:Y:S01]  /*2de0*/  SEL R3, R3, RZ, P0 ;  /* 0x000000ff03037207 */ /* 0x000fe20000000000 */
[----:B------:R-:W-:-:S03]  /*2df0*/  VIADD R11, R11, 0x1 ;  /* 0x000000010b0b7836 */ /* 0x000fc60000000000 */
[----:B------:R-:W1:Y:S01]  /*2e00*/  LDS.128 R4, [R4+0x160] ;  /* 0x0001600004047984 */ /* 0x000e620000000c00 */
[----:B------:R-:W-:Y:S02]  /*2e10*/  PRMT R0, RZ, 0x654, R0 ;  /* 0x00000654ff007816 */ /* 0x000fe40000000000 */
[C---:B------:R-:W-:Y:S01]  /*2e20*/  ISETP.NE.AND P1, PT, R11.reuse, 0x2, PT ;  /* 0x000000020b00780c */ /* 0x040fe20003f25270 */
[----:B------:R-:W-:Y:S01]  /*2e30*/  @!PT LDS RZ, [RZ] ;  /* 0x00000000fffff984 */ /* 0x000fe20000000800 */
[----:B------:R-:W-:Y:S01]  /*2e40*/  @!PT LDS RZ, [RZ] ;  /* 0x00000000fffff984 */ /* 0x000fe20000000800 */
[----:B------:R-:W-:Y:S01]  /*2e50*/  @!PT LDS RZ, [RZ] ;  /* 0x00000000fffff984 */ /* 0x000fe20000000800 */
[----:B------:R-:W-:Y:S01]  /*2e60*/  @!PT LDS RZ, [RZ] ;  /* 0x00000000fffff984 */ /* 0x000fe20000000800 */
[----:B------:R2:W-:Y:S06]  /*2e70*/  MEMBAR.ALL.CTA ;  /* 0x0000000000007992 */ /* 0x0005ec0000008000 */
[----:B--2---:R-:W2:Y:S01]  /*2e80*/  FENCE.VIEW.ASYNC.S ;  /* 0x00000000000073c6 */ /* 0x004ea20000000000 */
[----:B------:R-:W-:Y:S01]  /*2e90*/  SEL R11, R11, RZ, P1 ;  /* 0x000000ff0b0b7207 */ /* 0x000fe20000800000 */
[----:B--2---:R2:W-:Y:S01]  /*2ea0*/  SYNCS.ARRIVE.TRANS64.RED.A1T0 RZ, [R0+URZ], RZ ;  /* 0x000000ff00ff79a7 */ /* 0x0045e200081004ff */
[----:B-1----:R-:W-:-:S02]  /*2eb0*/  LOP3.LUT P3, RZ, R6, 0x1, RZ, 0xc0, !PT ;  /* 0x0000000106ff7812 */ /* 0x002fc4000786c0ff */
[----:B------:R-:W-:-:S04]  /*2ec0*/  SEL R4, RZ, 0x1, P1 ;  /* 0x00000001ff047807 */ /* 0x000fc80000800000 */
[----:B------:R-:W-:Y:S02]  /*2ed0*/  LOP3.LUT R9, R9, R4, RZ, 0x3c, !PT ;  /* 0x0000000409097212 */ /* 0x000fe400078e3cff */
[----:B--2---:R-:W-:-:S04]  /*2ee0*/  SEL R0, RZ, 0x1, P0 ;  /* 0x00000001ff007807 */ /* 0x004fc80000000000 */
[----:B------:R-:W-:Y:S01]  /*2ef0*/  LOP3.LUT R8, R8, R0, RZ, 0x3c, !PT ;  /* 0x0000000008087212 */ /* 0x000fe200078e3cff */
[----:B------:R-:W-:Y:S06]  /*2f00*/  @P3 BRA `(.L_x_55) ;  /* 0xfffffffc002c3947 */ /* 0x000fec000383ffff */
[----:B------:R-:W-:Y:S01]  /*2f10*/  ULEA UR5, UR6, UR37, 0x3 ;  /* 0x0000002506057291 */ /* 0x000fe2000f8e18ff */
[----:B------:R-:W-:-:S08]  /*2f20*/  SHF.L.U32 R2, R12, 0x1f, RZ ;  /* 0x0000001f0c027819 */ /* 0x000fd000000006ff */
[----:B------:R-:W1:Y:S02]  /*2f30*/  SYNCS.PHASECHK.TRANS64 P0, [UR5+0xe0], R2 ;  /* 0x0000e002ff0075a7 */ /* 0x000e640008001005 */
[----:B-1----:R-:W-:Y:S05]  /*2f40*/  @P0 BRA `(.L_x_56) ;  /* 0x0000000000080947 */ /* 0x002fea0003800000 */
[----:B------:R-:W1:Y:S02]  /*2f50*/  SYNCS.PHASECHK.TRANS64.TRYWAIT P0, [UR5+0xe0], R2 ;  /* 0x0000e002ff0075a7 */ /* 0x000e640008001105 */
[----:B-1----:R-:W-:Y:S05]  /*2f60*/  @!P0 BRA `(.L_x_57) ;  /* 0x0000006c00f88947 */ /* 0x002fea0003800000 */
.L_x_56:
[----:B------:R-:W-:-:S04]  /*2f70*/  UIADD3 UR4, UPT, UPT, UR6, 0x1, URZ ;  /* 0x0000000106047890 */ /* 0x000fc8000fffe0ff */
[----:B------:R-:W-:-:S04]  /*2f80*/  UISETP.NE.AND UP0, UPT, UR4, 0x2, UPT ;  /* 0x000000020400788c */ /* 0x000fc8000bf05270 */
[----:B------:R-:W-:Y:S02]  /*2f90*/  USEL UR7, URZ, 0x1, UP0 ;  /* 0x00000001ff077887 */ /* 0x000fe40008000000 */
[----:B------:R-:W-:-:S04]  /*2fa0*/  USEL UR4, UR4, URZ, UP0 ;  /* 0x000000ff04047287 */ /* 0x000fc80008000000 */
[----:B------:R-:W-:Y:S01]  /*2fb0*/  ULEA UR4, UR4, UR37, 0x3 ;  /* 0x0000002504047291 */ /* 0x000fe2000f8e18ff */
[----:B-1----:R-:W-:-:S04]  /*2fc0*/  LOP3.LUT R2, R12, UR7, RZ, 0x3c, !PT ;  /* 0x000000070c027c12 */ /* 0x002fc8000f8e3cff */
[----:B------:R-:W-:-:S04]  /*2fd0*/  SHF.L.U32 R0, R2, 0x1f, RZ ;  /* 0x0000001f02007819 */ /* 0x000fc800000006ff */
[----:B------:R-:W1:Y:S02]  /*2fe0*/  SYNCS.PHASECHK.TRANS64 P0, [UR4+0xe0], R0 ;  /* 0x0000e000ff0075a7 */ /* 0x000e640008001004 */
[----:B-1----:R-:W-:Y:S05]  /*2ff0*/  @P0 EXIT ;  /* 0x000000000000094d */ /* 0x002fea0003800000 */
[----:B------:R-:W-:Y:S02]  /*3000*/  SHF.L.U32 R2, R2, 0x1f, RZ ;  /* 0x0000001f02027819 */ /* 0x000fe400000006ff */
[----:B------:R-:W-:-:S07]  /*3010*/  MOV R0, UR4 ;  /* 0x0000000400007c02 */ /* 0x000fce0008000f00 */
.L_x_58:
[----:B-1----:R1:W2:Y:S02]  /*3020*/  SYNCS.PHASECHK.TRANS64.TRYWAIT P0, [R0+URZ+0xe0], R2 ;  /* 0x0000e002000075a7 */ /* 0x0022a400080011ff */
[----:B--2---:R-:W-:Y:S05]  /*3030*/  @!P0 NANOSLEEP.SYNCS 0x989680 ;  /* 0x009896800000895d */ /* 0x004fea0003900000 */
[----:B------:R-:W2:Y:S02]  /*3040*/  @!P0 SYNCS.PHASECHK.TRANS64 P0, [R0+URZ+0xe0], R2 ;  /* 0x0000e002000085a7 */ /* 0x000ea400080010ff */
[----:B--2---:R-:W-:Y:S05]  /*3050*/  @P0 EXIT ;  /* 0x000000000000094d */ /* 0x004fea0003800000 */
[----:B------:R-:W-:Y:S05]  /*3060*/  BRA `(.L_x_58) ;  /* 0xfffffffc00ec7947 */ /* 0x000fea000383ffff */
.L_x_51:
[----:B------:R-:W-:Y:S05]  /*3070*/  BRA.U UP4, `(.L_x_59) ;  /* 0x0000001104d87547 */ /* 0x000fea000b800000 */
[----:B------:R-:W-:Y:S01]  /*3080*/  UMOV UR6, 0x40 ;  /* 0x0000004000067882 */ /* 0x000fe20000000000 */
[----:B------:R-:W-:Y:S01]  /*3090*/  NOP ;  /* 0x0000000000007918 */ /* 0x000fe20000000000 */
[----:B------:R-:W-:Y:S01]  /*30a0*/  ULEA UR6, UR37, UR6, 0x18 ;  /* 0x0000000625067291 */ /* 0x000fe2000f8ec0ff */
[----:B------:R-:W-:Y:S02]  /*30b0*/  UMOV UR7, 0x400 ;  /* 0x0000040000077882 */ /* 0x000fe40000000000 */
[----:B------:R-:W-:-:S06]  /*30c0*/  ULEA UR37, UR37, UR7, 0x18 ;  /* 0x0000000725257291 */ /* 0x000fcc000f8ec0ff */
[----:B------:R-:W1:Y:S02]  /*30d0*/  LDS.U8 R2, [UR6+0x1c] ;  /* 0x00001c06ff027984 */ /* 0x000e640008000000 */
[----:B-1----:R-:W-:-:S13]  /*30e0*/  ISETP.NE.AND P0, PT, R2, RZ, PT ;  /* 0x000000ff0200720c */ /* 0x002fda0003f05270 */
[----:B------:R-:W-:Y:S05]  /*30f0*/  @P0 BRA `(.L_x_60) ;  /* 0x0000000400080947 */ /* 0x000fea0003800000 */
[----:B------:R-:W-:Y:S02]  /*3100*/  UISETP.NE.U32.AND UP0, UPT, UR5, 0x1, UPT ;  /* 0x000000010500788c */ /* 0x000fe4000bf05070 */
[----:B------:R-:W-:-:S07]  /*3110*/  UIADD3 UR8, UPT, UPT, UR6, 0x8, URZ ;  /* 0x0000000806087890 */ /* 0x000fce000fffe0ff */
[----:B------:R-:W-:Y:S05]  /*3120*/  BRA.U !UP0, `(.L_x_61) ;  /* 0x00000001089c7547 */ /* 0x000fea000b800000 */
[----:B------:R-:W-:Y:S01]  /*3130*/  ELECT P0, URZ, PT ;  /* 0x0000000000ff782f */ /* 0x000fe20003800000 */
[----:B------:R-:W-:-:S12]  /*3140*/  BSSY B0, `(.L_x_61) ;  /* 0x0000025000007945 */ /* 0x000fd80003800000 */
[----:B------:R-:W-:Y:S05]  /*3150*/  @!P0 BRA `(.L_x_62) ;  /* 0x00000000008c8947 */ /* 0x000fea0003800000 */
[----:B------:R-:W-:-:S05]  /*3160*/  UMOV UR7, 0x10 ;  /* 0x0000001000077882 */ /* 0x000fca0000000000 */
[----:B------:R-:W-:Y:S04]  /*3170*/  DEPBAR.LE SB1, 0x36 ;  /* 0x00009d800000791a */ /* 0x000fe80000000000 */
[----:B------:R-:W1:Y:S02]  /*3180*/  UTCATOMSWS.2CTA.FIND_AND_SET.ALIGN UP1, UR7, UR7 ;  /* 0x00000007000775e3 */ /* 0x000e640008220800 */
[----:B-1----:R-:W-:Y:S01]  /*3190*/  MOV R10, UR7 ;  /* 0x00000007000a7c02 */ /* 0x002fe20008000f00 */
[----:B------:R-:W-:Y:S06]  /*31a0*/  BRA.U UP1, `(.L_x_63) ;  /* 0x0000000101187547 */ /* 0x000fec000b800000 */
.L_x_64:
[----:B------:R-:W-:Y:S05]  /*31b0*/  NANOSLEEP 0x64 ;  /* 0x000000640000795d */ /* 0x000fea0003800000 */
[----:B------:R-:W-:-:S05]  /*31c0*/  UMOV UR7, 0x10 ;  /* 0x0000001000077882 */ /* 0x000fca0000000000 */
[----:B------:R-:W-:Y:S04]  /*31d0*/  DEPBAR.LE SB1, 0x36 ;  /* 0x00009d800000791a */ /* 0x000fe80000000000 */
[----:B------:R-:W1:Y:S02]  /*31e0*/  UTCATOMSWS.2CTA.FIND_AND_SET.ALIGN UP1, UR7, UR7 ;  /* 0x00000007000775e3 */ /* 0x000e640008220800 */
[----:B-1----:R-:W-:Y:S01]  /*31f0*/  MOV R10, UR7 ;  /* 0x00000007000a7c02 */ /* 0x002fe20008000f00 */
[----:B------:R-:W-:Y:S05]  /*3200*/  BRA.U !UP1, `(.L_x_64) ;  /* 0xfffffffd09e87547 */ /* 0x000fea000b83ffff */
.L_x_63:
[----:B------:R-:W1:Y:S01]  /*3210*/  LDS R5, [UR6+0x10] ;  /* 0x00001006ff057984 */ /* 0x000e620008000800 */
[----:B------:R-:W-:Y:S01]  /*3220*/  IMAD.U32 R3, RZ, RZ, UR37 ;  /* 0x00000025ff037e24 */ /* 0x000fe2000f8e00ff */
[----:B------:R-:W-:-:S03]  /*3230*/  MOV R2, UR4 ;  /* 0x0000000400027c02 */ /* 0x000fc60008000f00 */
[----:B------:R-:W-:Y:S01]  /*3240*/  VIADD R3, R3, 0x180 ;  /* 0x0000018003037836 */ /* 0x000fe20000000000 */
[----:B-1----:R-:W-:-:S04]  /*3250*/  SHF.L.U32 R5, R5, 0x1f, RZ ;  /* 0x0000001f05057819 */ /* 0x002fc800000006ff */
[----:B------:R-:W1:Y:S02]  /*3260*/  SYNCS.PHASECHK.TRANS64.TRYWAIT P0, [UR6+0x8], R5 ;  /* 0x00000805ff0075a7 */ /* 0x000e640008001106 */
[----:B-1----:R-:W-:Y:S05]  /*3270*/  @P0 BRA `(.L_x_65) ;  /* 0x0000000000080947 */ /* 0x002fea0003800000 */
[----:B------:R-:W1:Y:S02]  /*3280*/  SYNCS.PHASECHK.TRANS64.TRYWAIT P0, [UR6+0x8], R5 ;  /* 0x00000805ff0075a7 */ /* 0x000e640008001106 */
[----:B-1----:R-:W-:Y:S05]  /*3290*/  @!P0 BRA `(.L_x_66) ;  /* 0x0000006c00448947 */ /* 0x002fea0003800000 */
.L_x_65:
[----:B-1----:R-:W-:Y:S01]  /*32a0*/  HFMA2 R4, -RZ, RZ, 0, 5.9604644775390625e-08 ;  /* 0x00000001ff047431 */ /* 0x002fe200000001ff */
[----:B------:R-:W-:Y:S01]  /*32b0*/  UPRMT UR7, UR4, 0x654, UR8 ;  /* 0x0000065404077896 */ /* 0x000fe20008000008 */
[----:B------:R-:W-:Y:S01]  /*32c0*/  IMAD.MOV.U32 R7, RZ, RZ, 0xffff ;  /* 0x0000ffffff077424 */ /* 0x000fe200078e00ff */
[----:B------:R-:W-:Y:S01]  /*32d0*/  PRMT R2, R2, 0x654, R3 ;  /* 0x0000065402027816 */ /* 0x000fe20000000003 */
[----:B------:R-:W-:Y:S02]  /*32e0*/  IMAD.MOV.U32 R5, RZ, RZ, 0x4 ;  /* 0x00000004ff057424 */ /* 0x000fe400078e00ff */
[----:B------:R-:W-:Y:S01]  /*32f0*/  IMAD.SHL.U32 R9, R10, 0x20, RZ ;  /* 0x000000200a097824 */ /* 0x000fe200078e00ff */
[----:B------:R-:W-:Y:S02]  /*3300*/  MOV R3, UR7 ;  /* 0x0000000700037c02 */ /* 0x000fe40008000f00 */
[-C--:B------:R-:W-:Y:S01]  /*3310*/  SHF.L.U32 R7, R7, R10.reuse, RZ ;  /* 0x0000000a07077219 */ /* 0x080fe200000006ff */
[----:B------:R1:W-:Y:S01]  /*3320*/  SYNCS.ARRIVE.TRANS64.RED RZ, [UR7], R5 ;  /* 0x00000005ffff79a7 */ /* 0x0003e20008000407 */
[----:B------:R-:W-:Y:S01]  /*3330*/  SHF.L.U32 R6, R4, R10, RZ ;  /* 0x0000000a04067219 */ /* 0x000fe200000006ff */
[----:B------:R1:W-:Y:S04]  /*3340*/  STS [UR37+0x180], R9 ;  /* 0x00018009ff007988 */ /* 0x0003e80008000825 */
[----:B------:R1:W-:Y:S04]  /*3350*/  STAS [R2.64], R10 ;  /* 0x0000000a02007dbd */ /* 0x0003e8000c0008ff */
[----:B------:R1:W-:Y:S04]  /*3360*/  ATOMS.OR RZ, [UR6+0x14], R7 ;  /* 0x00001407ffff798c */ /* 0x0003e8000b000006 */
[----:B------:R1:W-:Y:S04]  /*3370*/  ATOMS.OR RZ, [UR6+0x18], R6 ;  /* 0x00001806ffff798c */ /* 0x0003e8000b000006 */
[----:B------:R1:W-:Y:S02]  /*3380*/  ATOMS.XOR RZ, [UR6+0x10], R4 ;  /* 0x00001004ffff798c */ /* 0x0003e4000b800006 */
.L_x_62:
[----:B------:R-:W-:Y:S05]  /*3390*/  BSYNC B0 ;  /* 0x0000000000007941 */ /* 0x000fea0003800000 */
.L_x_61:
[----:B------:R-:W-:Y:S05]  /*33a0*/  BRA.U UP0, `(.L_x_67) ;  /* 0x00000001006c7547 */ /* 0x000fea000b800000 */
[----:B------:R-:W-:-:S03]  /*33b0*/  UMOV UR7, 0xffffffff ;  /* 0xffffffff00077882 */ /* 0x000fc60000000000 */
[----:B------:R-:W-:Y:S05]  /*33c0*/  BRA.DIV UR7, `(.L_x_68) ;  /* 0x0000006e07107947 */ /* 0x000fea000b800000 */
[----:B------:R-:W-:-:S13]  /*33d0*/  ELECT P6, URZ, PT ;  /* 0x0000000000ff782f */ /* 0x000fda00038c0000 */
.L_x_178:
[----:B------:R-:W-:Y:S05]  /*33e0*/  @!P6 BRA `(.L_x_67) ;  /* 0x00000000005ce947 */ /* 0x000fea0003800000 */
[----:B-1----:R-:W1:Y:S02]  /*33f0*/  LDS R3, [UR6+0x10] ;  /* 0x00001006ff037984 */ /* 0x002e640008000800 */
[----:B-1----:R-:W-:-:S04]  /*3400*/  SHF.L.U32 R3, R3, 0x1f, RZ ;  /* 0x0000001f03037819 */ /* 0x002fc800000006ff */
[----:B------:R-:W1:Y:S02]  /*3410*/  SYNCS.PHASECHK.TRANS64.TRYWAIT P0, [UR6+0x8], R3 ;  /* 0x00000803ff0075a7 */ /* 0x000e640008001106 */
[----:B-1----:R-:W-:Y:S05]  /*3420*/  @P0 BRA `(.L_x_69) ;  /* 0x0000000000080947 */ /* 0x002fea0003800000 */
[----:B------:R-:W1:Y:S02]  /*3430*/  SYNCS.PHASECHK.TRANS64.TRYWAIT P0, [UR6+0x8], R3 ;  /* 0x00000803ff0075a7 */ /* 0x000e640008001106 */
[----:B-1----:R-:W-:Y:S05]  /*3440*/  @!P0 BRA `(.L_x_70) ;  /* 0x0000006c00108947 */ /* 0x002fea0003800000 */
.L_x_69:
[----:B------:R-:W2:Y:S01]  /*3450*/  LDS R5, [UR37+0x180] ;  /* 0x00018025ff057984 */ /* 0x000ea20008000800 */
[----:B-1----:R-:W-:Y:S02]  /*3460*/  HFMA2 R2, -RZ, RZ, 0, 5.9604644775390625e-08 ;  /* 0x00000001ff027431 */ /* 0x002fe400000001ff */
[----:B------:R-:W-:Y:S01]  /*3470*/  IMAD.MOV.U32 R3, RZ, RZ, 0xffff ;  /* 0x0000ffffff037424 */ /* 0x000fe200078e00ff */
[----:B------:R-:W-:Y:S01]  /*3480*/  UPRMT UR7, UR4, 0x654, UR8 ;  /* 0x0000065404077896 */ /* 0x000fe20008000008 */
[----:B--2---:R-:W-:-:S03]  /*3490*/  IMAD.SHL.U32 R4, R5, 0x20, RZ ;  /* 0x0000002005047824 */ /* 0x004fc600078e00ff */
[-C--:B------:R-:W-:Y:S02]  /*34a0*/  SHF.L.U32 R3, R3, R5.reuse, RZ ;  /* 0x0000000503037219 */ /* 0x080fe400000006ff */
[----:B------:R-:W-:Y:S01]  /*34b0*/  SHF.L.U32 R5, R2, R5, RZ ;  /* 0x0000000502057219 */ /* 0x000fe200000006ff */
[----:B------:R2:W-:Y:S04]  /*34c0*/  STS [UR37+0x180], R4 ;  /* 0x00018004ff007988 */ /* 0x0005e80008000825 */
[----:B------:R2:W-:Y:S04]  /*34d0*/  ATOMS.OR RZ, [UR6+0x14], R3 ;  /* 0x00001403ffff798c */ /* 0x0005e8000b000006 */
[----:B------:R2:W-:Y:S01]  /*34e0*/  ATOMS.OR RZ, [UR6+0x18], R5 ;  /* 0x00001805ffff798c */ /* 0x0005e2000b000006 */
[----:B------:R-:W-:Y:S03]  /*34f0*/  SYNCS.ARRIVE.TRANS64.RED.A1T0 RZ, [UR7], RZ ;  /* 0x000000ffffff79a7 */ /* 0x000fe60008100407 */
[----:B------:R2:W-:Y:S01]  /*3500*/  ATOMS.XOR RZ, [UR6+0x10], R2 ;  /* 0x00001002ffff798c */ /* 0x0005e2000b800006 */
[----:B------:R-:W-:Y:S05]  /*3510*/  BRA `(.L_x_67) ;  /* 0x0000000000107947 */ /* 0x000fea0003800000 */
.L_x_60:
[----:B------:R-:W-:-:S05]  /*3520*/  MOV R2, 0xffffffff ;  /* 0xffffffff00027802 */ /* 0x000fca0000000f00 */
[----:B------:R1:W-:Y:S02]  /*3530*/  STS [UR37+0x180], R2 ;  /* 0x00018002ff007988 */ /* 0x0003e40008000825 */
[----:B-1----:R-:W-:Y:S02]  /*3540*/  MOV R2, 0x3560 ;  /* 0x0000356000027802 */ /* 0x002fe40000000f00 */
[----:B-----5:R-:W-:Y:S05]  /*3550*/  CALL.REL.NOINC `($__internal_1_$__cuda_sm10x_tcgen05_guardrail_trap_phase_invalid_during_alloc) ;  /* 0x0000007000e47944 */ /* 0x020fea0003c00000 */
.L_x_67:
[----:B------:R-:W-:Y:S05]  /*3560*/  WARPSYNC.ALL ;  /* 0x0000000000007948 */ /* 0x000fea0003800000 */
[----:B------:R-:W3:Y:S01]  /*3570*/  S2UR UR7, SR_CgaCtaId ;  /* 0x00000000000779c3 */ /* 0x000ee20000008800 */
[----:B------:R-:W-:Y:S01]  /*3580*/  UMOV UR6, 0x400 ;  /* 0x0000040000067882 */ /* 0x000fe20000000000 */
[----:B------:R-:W-:-:S06]  /*3590*/  NOP ;  /* 0x0000000000007918 */ /* 0x000fcc0000000000 */
[----:B------:R-:W-:Y:S06]  /*35a0*/  BAR.ARV 0x6, 0xa0 ;  /* 0x0182800000007b1d */ /* 0x000fec0000002000 */
[----:B------:R-:W4:Y:S01]  /*35b0*/  LDCU UR8, c[0x0][0x38c] ;  /* 0x00007180ff0877ac */ /* 0x000f220008000800 */
[----:B------:R-:W-:Y:S01]  /*35c0*/  LOP3.LUT R0, R0, 0xffff, RZ, 0xc0, !PT ;  /* 0x0000ffff00007812 */ /* 0x000fe200078ec0ff */
[----:B-1----:R-:W-:Y:S01]  /*35d0*/  IMAD.MOV.U32 R9, RZ, RZ, 0x1 ;  /* 0x00000001ff097424 */ /* 0x002fe200078e00ff */
[----:B------:R-:W-:Y:S01]  /*35e0*/  LOP3.LUT R8, R8, 0xffff, RZ, 0xc0, !PT ;  /* 0x0000ffff08087812 */ /* 0x000fe200078ec0ff */
[----:B------:R-:W-:Y:S01]  /*35f0*/  UMOV UR19, URZ ;  /* 0x000000ff00137c82 */ /* 0x000fe20008000000 */
[----:B------:R-:W-:Y:S01]  /*3600*/  R2UR UR11, R0 ;  /* 0x00000000000b72ca */ /* 0x000fe200000e0000 */
[----:B------:R-:W-:Y:S01]  /*3610*/  UMOV UR18, URZ ;  /* 0x000000ff00127c82 */ /* 0x000fe20008000000 */
[----:B------:R-:W-:Y:S01]  /*3620*/  R2UR UR12, R8 ;  /* 0x00000000080c72ca */ /* 0x000fe200000e0000 */
[----:B------:R-:W-:Y:S01]  /*3630*/  IMAD.MOV.U32 R8, RZ, RZ, RZ ;  /* 0x000000ffff087224 */ /* 0x000fe200078e00ff */
[----:B------:R-:W-:Y:S01]  /*3640*/  UMOV UR17, URZ ;  /* 0x000000ff00117c82 */ /* 0x000fe20008000000 */
[----:B---3--:R-:W-:-:S02]  /*3650*/  ULEA UR7, UR7, UR6, 0x18 ;  /* 0x0000000607077291 */ /* 0x008fc4000f8ec0ff */
[----:B------:R-:W-:Y:S02]  /*3660*/  UISETP.NE.AND UP2, UPT, UR5, URZ, UPT ;  /* 0x000000ff0500728c */ /* 0x000fe4000bf45270 */
[----:B------:R-:W-:Y:S02]  /*3670*/  UIADD3 UR13, UPT, UPT, UR7, 0x8400, URZ ;  /* 0x00008400070d7890 */ /* 0x000fe4000fffe0ff */
[----:B------:R-:W-:Y:S02]  /*3680*/  UIADD3 UR14, UPT, UPT, UR7, 0x18400, URZ ;  /* 0x00018400070e7890 */ /* 0x000fe4000fffe0ff */
[----:B----4-:R-:W-:Y:S01]  /*3690*/  UIADD3 UR8, UPT, UPT, UR8, 0x3f, URZ ;  /* 0x0000003f08087890 */ /* 0x010fe2000fffe0ff */
[----:B--2---:R-:W1:Y:S01]  /*36a0*/  LDS R2, [UR7+0x180] ;  /* 0x00018007ff027984 */ /* 0x004e620008000800 */
[----:B------:R-:W-:Y:S02]  /*36b0*/  USHF.R.U32.HI UR13, URZ, 0x4, UR13 ;  /* 0x00000004ff0d7899 */ /* 0x000fe4000801160d */
[----:B------:R-:W-:-:S02]  /*36c0*/  USHF.R.S32.HI UR6, URZ, 0x1f, UR8 ;  /* 0x0000001fff067899 */ /* 0x000fc40008011408 */
[----:B------:R-:W-:Y:S02]  /*36d0*/  USHF.R.U32.HI UR14, URZ, 0x4, UR14 ;  /* 0x00000004ff0e7899 */ /* 0x000fe4000801160e */
[----:B------:R-:W-:Y:S02]  /*36e0*/  ULEA.HI UR6, UR6, UR8, URZ, 0x6 ;  /* 0x0000000806067291 */ /* 0x000fe4000f8f30ff */
[----:B------:R-:W-:Y:S02]  /*36f0*/  ULOP3.LUT UR13, UR13, 0x3fff, URZ, 0xc0, !UPT ;  /* 0x00003fff0d0d7892 */ /* 0x000fe4000f8ec0ff */
[----:B------:R-:W-:Y:S02]  /*3700*/  USHF.R.S32.HI UR6, URZ, 0x6, UR6 ;  /* 0x00000006ff067899 */ /* 0x000fe40008011406 */
[----:B------:R-:W-:Y:S02]  /*3710*/  ULOP3.LUT UR14, UR14, 0x3fff, URZ, 0xc0, !UPT ;  /* 0x00003fff0e0e7892 */ /* 0x000fe4000f8ec0ff */
[----:B------:R-:W-:Y:S01]  /*3720*/  UISETP.LT.AND UP0, UPT, UR6, 0x1, UPT ;  /* 0x000000010600788c */ /* 0x000fe2000bf01270 */
[----:B------:R-:W-:Y:S01]  /*3730*/  UMOV UR28, 0x0 ;  /* 0x00000000001c7882 */ /* 0x000fe20000000000 */
[----:B------:R-:W-:Y:S01]  /*3740*/  UMOV UR29, 0x8400490 ;  /* 0x08400490001d7882 */ /* 0x000fe20000000000 */
[----:B------:R-:W-:-:S02]  /*3750*/  ULOP3.LUT UR13, UR13, 0x10000, URZ, 0xfc, !UPT ;  /* 0x000100000d0d7892 */ /* 0x000fc4000f8efcff */
[----:B------:R-:W-:Y:S02]  /*3760*/  ULOP3.LUT UR14, UR14, 0x10000, URZ, 0xfc, !UPT ;  /* 0x000100000e0e7892 */ /* 0x000fe4000f8efcff */
[----:B------:R-:W-:Y:S01]  /*3770*/  USEL UR20, UR6, 0x1, !UP0 ;  /* 0x0000000106147887 */ /* 0x000fe2000c000000 */
[----:B------:R-:W-:Y:S01]  /*3780*/  UMOV UR26, 0x0 ;  /* 0x00000000001a7882 */ /* 0x000fe20000000000 */
[----:B------:R-:W-:Y:S01]  /*3790*/  UMOV UR27, 0x8400490 ;  /* 0x08400490001b7882 */ /* 0x000fe20000000000 */
[----:B------:R-:W-:Y:S01]  /*37a0*/  UMOV UR24, 0x0 ;  /* 0x0000000000187882 */ /* 0x000fe20000000000 */
[----:B------:R-:W-:Y:S01]  /*37b0*/  UMOV UR25, 0x8400490 ;  /* 0x0840049000197882 */ /* 0x000fe20000000000 */
[----:B------:R-:W-:Y:S01]  /*37c0*/  UMOV UR22, 0x0 ;  /* 0x0000000000167882 */ /* 0x000fe20000000000 */
[----:B------:R-:W-:Y:S01]  /*37d0*/  UMOV UR23, 0x8400490 ;  /* 0x0840049000177882 */ /* 0x000fe20000000000 */
[----:B-1----:R-:W-:Y:S02]  /*37e0*/  R2UR UR21, R2 ;  /* 0x00000000021572ca */ /* 0x002fe400000e0000 */
[----:B------:R-:W-:-:S13]  /*37f0*/  CS2R R2, SRZ ;  /* 0x0000000000027805 */ /* 0x000fda000001ff00 */
.L_x_78:
[C---:B------:R-:W-:Y:S02]  /*3800*/  LEA R0, R8.reuse, UR7, 0x3 ;  /* 0x0000000708007c11 */ /* 0x040fe4000f8e18ff */
[----:B------:R-:W-:Y:S02]  /*3810*/  SHF.L.U32 R4, R3, 0x1f, RZ ;  /* 0x0000001f03047819 */ /* 0x000fe400000006ff */
[----:B------:R-:W-:Y:S02]  /*3820*/  LEA R5, R8, UR7, 0x4 ;  /* 0x0000000708057c11 */ /* 0x000fe4000f8e20ff */
[----:B------:R-:W1:Y:S02]  /*3830*/  SYNCS.PHASECHK.TRANS64.TRYWAIT P0, [R0+URZ+0xd0], R4 ;  /* 0x0000d004000075a7 */ /* 0x000e6400080011ff */
[----:B-1-34-:R-:W-:Y:S05]  /*3840*/  @!P0 BRA `(.L_x_71) ;  /* 0x0000006800288947 */ /* 0x01afea0003800000 */
.L_x_179:
[----:B-1----:R-:W1:Y:S01]  /*3850*/  LDS.128 R4, [R5+0x160] ;  /* 0x0001600005047984 */ /* 0x002e620000000c00 */
[----:B------:R-:W-:Y:S02]  /*3860*/  VIADD R0, R0, 0xe0 ;  /* 0x000000e000007836 */ /* 0x000fe40000000000 */
[----:B------:R-:W-:Y:S01]  /*3870*/  VIADD R8, R8, 0x1 ;  /* 0x0000000108087836 */ /* 0x000fe20000000000 */
[----:B------:R-:W-:Y:S01]  /*3880*/  @!PT LDS RZ, [RZ] ;  /* 0x00000000fffff984 */ /* 0x000fe20000000800 */
[----:B------:R-:W-:Y:S01]  /*3890*/  @!PT LDS RZ, [RZ] ;  /* 0x00000000fffff984 */ /* 0x000fe20000000800 */
[----:B------:R-:W-:Y:S01]  /*38a0*/  @!PT LDS RZ, [RZ] ;  /* 0x00000000fffff984 */ /* 0x000fe20000000800 */
[----:B------:R-:W-:Y:S01]  /*38b0*/  @!PT LDS RZ, [RZ] ;  /* 0x00000000fffff984 */ /* 0x000fe20000000800 */
[----:B------:R2:W-:Y:S06]  /*38c0*/  MEMBAR.ALL.CTA ;  /* 0x0000000000007992 */ /* 0x0005ec0000008000 */
[----:B--2---:R-:W2:Y:S01]  /*38d0*/  FENCE.VIEW.ASYNC.S ;  /* 0x00000000000073c6 */ /* 0x004ea20000000000 */
[----:B------:R-:W-:-:S04]  /*38e0*/  PRMT R0, RZ, 0x654, R0 ;  /* 0x00000654ff007816 */ /* 0x000fc80000000000 */
[----:B--2---:R2:W-:Y:S01]  /*38f0*/  SYNCS.ARRIVE.TRANS64.RED.A1T0 RZ, [R0+URZ], RZ ;  /* 0x000000ff00ff79a7 */ /* 0x0045e200081004ff */
[----:B-1----:R-:W-:Y:S01]  /*3900*/  LOP3.LUT P1, RZ, R6, 0x1, RZ, 0xc0, !PT ;  /* 0x0000000106ff7812 */ /* 0x002fe2000782c0ff */
[----:B--2---:R-:W-:-:S12]  /*3910*/  BRA.U UP2, `(.L_x_72) ;  /* 0x0000000502087547 */ /* 0x004fd8000b800000 */
[----:B------:R-:W1:Y:S01]  /*3920*/  LDCU UR8, c[0x0][0x38c] ;  /* 0x00007180ff0877ac */ /* 0x000e620008000800 */
[----:B------:R-:W-:Y:S02]  /*3930*/  PLOP3.LUT P2, PT, PT, PT, PT, 0x80, 0x8 ;  /* 0x000000000008781c */ /* 0x000fe40003f4f070 */
[----:B------:R-:W-:Y:S01]  /*3940*/  SHF.L.U32 R4, R9, 0x1f, RZ ;  /* 0x0000001f09047819 */ /* 0x000fe200000006ff */
[----:B------:R-:W-:Y:S02]  /*3950*/  ULEA UR9, UR19, UR7, 0x3 ;  /* 0x0000000713097291 */ /* 0x000fe4000f8e18ff */
[----:B------:R-:W-:Y:S02]  /*3960*/  ULEA UR10, UR19, UR21, 0x7 ;  /* 0x00000015130a7291 */ /* 0x000fe4000f8e38ff */
[----:B-1----:R-:W-:-:S06]  /*3970*/  UISETP.GE.AND UP0, UPT, UR8, 0x1, UPT ;  /* 0x000000010800788c */ /* 0x002fcc000bf06270 */
[----:B------:R-:W-:-:S05]  /*3980*/  PLOP3.LUT P0, PT, PT, PT, UP0, 0x80, 0x8 ;  /* 0x000000000008781c */ /* 0x000fca0003f0f008 */
[----:B------:R-:W-:-:S08]  /*3990*/  @UP0 ULEA UR8, UR18, UR7, 0x3 ;  /* 0x0000000712080291 */ /* 0x000fd0000f8e18ff */
[----:B------:R-:W-:-:S04]  /*39a0*/  @P0 SHF.L.U32 R0, R2, 0x1f, RZ ;  /* 0x0000001f02000819 */ /* 0x000fc800000006ff */
[----:B------:R1:W2:Y:S01]  /*39b0*/  @P0 SYNCS.PHASECHK.TRANS64.TRYWAIT P2, [UR8], R0 ;  /* 0x00000000ff0005a7 */ /* 0x0002a20008041108 */
[----:B------:R-:W3:Y:S02]  /*39c0*/  SYNCS.PHASECHK.TRANS64.TRYWAIT P0, [UR9+0x110], R4 ;  /* 0x00011004ff0075a7 */ /* 0x000ee40008001109 */
[----:B-123--:R-:W-:Y:S05]  /*39d0*/  @!P0 BRA `(.L_x_73) ;  /* 0x0000006400d88947 */ /* 0x00efea0003800000 */
.L_x_181:
[----:B------:R-:W-:Y:S01]  /*39e0*/  UMOV UR16, UR17 ;  /* 0x0000001100107c82 */ /* 0x000fe20008000000 */
[----:B------:R-:W-:Y:S05]  /*39f0*/  BRA.U !UP0, `(.L_x_74) ;  /* 0x0000000108c07547 */ /* 0x000fea000b800000 */
[----:B------:R-:W-:Y:S02]  /*3a00*/  UIADD3 UR16, UPT, UPT, UR20, UR17, URZ ;  /* 0x0000001114107290 */ /* 0x000fe4000fffe0ff */
[----:B------:R-:W-:Y:S01]  /*3a10*/  UPLOP3.LUT UP3, UPT, UPT, UPT, UPT, 0x40, 0x4 ;  /* 0x000000000004789c */ /* 0x000fe20003f6e870 */
[----:B------:R-:W-:Y:S01]  /*3a20*/  UMOV UR15, UR6 ;  /* 0x00000006000f7c82 */ /* 0x000fe20008000000 */
[----:B------:R-:W-:-:S09]  /*3a30*/  UMOV UR46, UR18 ;  /* 0x00000012002e7c82 */ /* 0x000fd20008000000 */
.L_x_77:
[----:B--2---:R-:W-:Y:S01]  /*3a40*/  ULEA UR8, UR46, UR7, 0x3 ;  /* 0x000000072e087291 */ /* 0x004fe2000f8e18ff */
[----:B---3--:R-:W-:Y:S11]  /*3a50*/  @P2 BRA `(.L_x_75) ;  /* 0x00000000000c2947 */ /* 0x008ff60003800000 */
[----:B-1----:R-:W-:Y:S04]  /*3a60*/  SHF.L.U32 R4, R2, 0x1f, RZ ;  /* 0x0000001f02047819 */ /* 0x002fe800000006ff */
[----:B------:R-:W1:Y:S02]  /*3a70*/  SYNCS.PHASECHK.TRANS64.TRYWAIT P0, [UR8], R4 ;  /* 0x00000004ff0075a7 */ /* 0x000e640008001108 */
[----:B-1----:R-:W-:Y:S05]  /*3a80*/  @!P0 BRA `(.L_x_76) ;  /* 0x0000006400c48947 */ /* 0x002fea0003800000 */
.L_x_75:
[----:B------:R-:W-:Y:S01]  /*3a90*/  UISETP.NE.AND UP0, UPT, UR15, 0x1, UPT ;  /* 0x000000010f00788c */ /* 0x000fe2000bf05270 */
[----:B------:R-:W-:Y:S01]  /*3aa0*/  PLOP3.LUT P2, PT, PT, PT, PT, 0x80, 0x8 ;  /* 0x000000000008781c */ /* 0x000fe20003f4f070 */
[----:B------:R-:W-:Y:S02]  /*3ab0*/  UIADD3 UR18, UPT, UPT, UR46, 0x1, URZ ;  /* 0x000000012e127890 */ /* 0x000fe4000fffe0ff */
[----:B------:R-:W-:Y:S02]  /*3ac0*/  ULEA UR32, UR46, UR14, 0xa ;  /* 0x0000000e2e207291 */ /* 0x000fe4000f8e50ff */
[----:B------:R-:W-:Y:S01]  /*3ad0*/  UISETP.NE.AND UP1, UPT, UR18, 0x8, UPT ;  /* 0x000000081200788c */ /* 0x000fe2000bf25270 */
[----:B------:R-:W-:Y:S01]  /*3ae0*/  PLOP3.LUT P0, PT, PT, PT, UP0, 0x80, 0x8 ;  /* 0x000000000008781c */ /* 0x000fe20003f0f008 */
[----:B------:R-:W-:Y:S02]  /*3af0*/  UIADD3 UR44, UPT, UPT, UR32, 0x2, URZ ;  /* 0x00000002202c7890 */ /* 0x000fe4000fffe0ff */
[----:B------:R-:W-:Y:S02]  /*3b00*/  USEL UR31, URZ, 0x1, UP1 ;  /* 0x00000001ff1f7887 */ /* 0x000fe40008800000 */
[----:B------:R-:W-:Y:S02]  /*3b10*/  USEL UR18, UR18, URZ, UP1 ;  /* 0x000000ff12127287 */ /* 0x000fe40008800000 */
[----:B------:R-:W-:Y:S02]  /*3b20*/  UIADD3 UR40, UPT, UPT, UR32, 0x4, URZ ;  /* 0x0000000420287890 */ /* 0x000fe4000fffe0ff */
[----:B------:R-:W-:Y:S01]  /*3b30*/  @UP0 ULEA UR30, UR18, UR7, 0x3 ;  /* 0x00000007121e0291 */ /* 0x000fe2000f8e18ff */
[----:B------:R-:W-:Y:S01]  /*3b40*/  LOP3.LUT R2, R2, UR31, RZ, 0x3c, !PT ;  /* 0x0000001f02027c12 */ /* 0x000fe2000f8e3cff */
[----:B------:R-:W-:Y:S02]  /*3b50*/  UIADD3 UR36, UPT, UPT, UR32, 0x6, URZ ;  /* 0x0000000620247890 */ /* 0x000fe4000fffe0ff */
[----:B------:R-:W-:Y:S01]  /*3b60*/  UIADD3 UR8, UPT, UPT, UR8, 0x40, URZ ;  /* 0x0000004008087890 */ /* 0x000fe2000fffe0ff */
[----:B-1----:R-:W-:Y:S01]  /*3b70*/  @P0 SHF.L.U32 R0, R2, 0x1f, RZ ;  /* 0x0000001f02000819 */ /* 0x002fe200000006ff */
[----:B------:R-:W-:Y:S02]  /*3b80*/  UIADD3 UR17, UPT, UPT, UR17, 0x1, URZ ;  /* 0x0000000111117890 */ /* 0x000fe4000fffe0ff */
[----:B------:R-:W-:Y:S01]  /*3b90*/  UIADD3 UR15, UPT, UPT, UR15, -0x1, URZ ;  /* 0xffffffff0f0f7890 */ /* 0x000fe2000fffe0ff */
[----:B------:R2:W3:Y:S01]  /*3ba0*/  @P0 SYNCS.PHASECHK.TRANS64.TRYWAIT P2, [UR30], R0 ;  /* 0x00000000ff0005a7 */ /* 0x0004e2000804111e */
[----:B------:R-:W-:Y:S02]  /*3bb0*/  ULEA UR30, UR46, UR13, 0x9 ;  /* 0x0000000d2e1e7291 */ /* 0x000fe4000f8e48ff */
[----:B------:R-:W-:Y:S02]  /*3bc0*/  UISETP.NE.AND UP0, UPT, UR17, UR16, UPT ;  /* 0x000000101100728c */ /* 0x000fe4000bf05270 */
[----:B------:R-:W-:Y:S02]  /*3bd0*/  UIADD3 UR42, UPT, UPT, UR30, 0x2, URZ ;  /* 0x000000021e2a7890 */ /* 0x000fe4000fffe0ff */
[----:B------:R-:W-:Y:S02]  /*3be0*/  UIADD3 UR38, UPT, UPT, UR30, 0x4, URZ ;  /* 0x000000041e267890 */ /* 0x000fe4000fffe0ff */
[----:B------:R-:W-:Y:S01]  /*3bf0*/  UIADD3 UR34, UPT, UPT, UR30, 0x6, URZ ;  /* 0x000000061e227890 */ /* 0x000fe2000fffe0ff */
[----:B------:R-:W-:Y:S01]  /*3c00*/  UMOV UR33, 0x40004040 ;  /* 0x4000404000217882 */ /* 0x000fe20000000000 */
[----:B------:R-:W-:Y:S01]  /*3c10*/  UMOV UR31, 0x40004040 ;  /* 0x40004040001f7882 */ /* 0x000fe20000000000 */
[----:B------:R-:W-:Y:S01]  /*3c20*/  UMOV UR45, 0x40004040 ;  /* 0x40004040002d7882 */ /* 0x000fe20000000000 */
[----:B------:R2:W-:Y:S01]  /*3c30*/  UTCHMMA.2CTA gdesc[UR30], gdesc[UR32], tmem[UR10], tmem[UR28], idesc[UR29], UP3 ;  /* 0x00ff1c201e0075ea */ /* 0x0005e20009a0000a */
[----:B------:R-:W-:Y:S01]  /*3c40*/  UPLOP3.LUT UP3, UPT, UPT, UPT, UPT, 0x80, 0x8 ;  /* 0x000000000008789c */ /* 0x000fe20003f6f070 */
[----:B------:R-:W-:Y:S01]  /*3c50*/  UMOV UR43, 0x40004040 ;  /* 0x40004040002b7882 */ /* 0x000fe20000000000 */
[----:B------:R-:W-:Y:S01]  /*3c60*/  UMOV UR41, 0x40004040 ;  /* 0x4000404000297882 */ /* 0x000fe20000000000 */
[----:B------:R2:W-:Y:S01]  /*3c70*/  UTCHMMA.2CTA gdesc[UR42], gdesc[UR44], tmem[UR10], tmem[UR26], idesc[UR27], UPT ;  /* 0x00ff1a2c2a0075ea */ /* 0x0005e2000ba0000a */
[----:B------:R-:W-:Y:S01]  /*3c80*/  UMOV UR39, 0x40004040 ;  /* 0x4000404000277882 */ /* 0x000fe20000000000 */
[----:B------:R-:W-:Y:S01]  /*3c90*/  UMOV UR37, 0x40004040 ;  /* 0x4000404000257882 */ /* 0x000fe20000000000 */
[----:B------:R-:W-:Y:S01]  /*3ca0*/  UMOV UR35, 0x40004040 ;  /* 0x4000404000237882 */ /* 0x000fe20000000000 */
[----:B------:R2:W-:Y:S01]  /*3cb0*/  UTCHMMA.2CTA gdesc[UR38], gdesc[UR40], tmem[UR10], tmem[UR24], idesc[UR25], UPT ;  /* 0x00ff1828260075ea */ /* 0x0005e2000ba0000a */
[----:B------:R2:W-:Y:S01]  /*3cc0*/  UTCHMMA.2CTA gdesc[UR34], gdesc[UR36], tmem[UR10], tmem[UR22], idesc[UR23], UPT ;  /* 0x00ff1624220075ea */ /* 0x0005e2000ba0000a */
[----:B------:R2:W-:Y:S01]  /*3cd0*/  UTCBAR.2CTA.MULTICAST [UR8], URZ, UR12 ;  /* 0x000000ff080073e9 */ /* 0x0005e2000820080c */
[----:B------:R-:W-:Y:S01]  /*3ce0*/  UMOV UR46, UR18 ;  /* 0x00000012002e7c82 */ /* 0x000fe20008000000 */
[----:B------:R-:W-:Y:S05]  /*3cf0*/  BRA.U UP0, `(.L_x_77) ;  /* 0xfffffffd00507547 */ /* 0x000fea000b83ffff */
.L_x_74:
[----:B------:R-:W-:Y:S01]  /*3d00*/  UIADD3 UR9, UPT, UPT, UR9, 0xf0, URZ ;  /* 0x000000f009097890 */ /* 0x000fe2000fffe0ff */
[----:B------:R-:W-:-:S08]  /*3d10*/  UMOV UR17, UR16 ;  /* 0x0000001000117c82 */ /* 0x000fd00008000000 */
[----:B------:R4:W-:Y:S01]  /*3d20*/  UTCBAR.2CTA.MULTICAST [UR9], URZ, UR11 ;  /* 0x000000ff090073e9 */ /* 0x0009e2000820080b */
[----:B------:R-:W-:Y:S02]  /*3d30*/  NOP ;  /* 0x0000000000007918 */ /* 0x000fe40000000000 */
.L_x_72:
[----:B------:R-:W-:Y:S01]  /*3d40*/  UIADD3 UR19, UPT, UPT, UR19, 0x1, URZ ;  /* 0x0000000113137890 */ /* 0x000fe2000fffe0ff */
[----:B------:R-:W-:-:S03]  /*3d50*/  ISETP.NE.AND P0, PT, R8, 0x2, PT ;  /* 0x000000020800780c */ /* 0x000fc60003f05270 */
[----:B------:R-:W-:Y:S01]  /*3d60*/  UISETP.NE.AND UP0, UPT, UR19, 0x4, UPT ;  /* 0x000000041300788c */ /* 0x000fe2000bf05270 */
[----:B-12---:R-:W-:Y:S02]  /*3d70*/  SEL R0, RZ, 0x1, P0 ;  /* 0x00000001ff007807 */ /* 0x006fe40000000000 */
[----:B------:R-:W-:Y:S01]  /*3d80*/  SEL R8, R8, RZ, P0 ;  /* 0x000000ff08087207 */ /* 0x000fe20000000000 */
[----:B------:R-:W-:Y:S01]  /*3d90*/  USEL UR8, URZ, 0x1, UP0 ;  /* 0x00000001ff087887 */ /* 0x000fe20008000000 */
[----:B------:R-:W-:Y:S01]  /*3da0*/  LOP3.LUT R3, R3, R0, RZ, 0x3c, !PT ;  /* 0x0000000003037212 */ /* 0x000fe200078e3cff */
[----:B------:R-:W-:-:S04]  /*3db0*/  USEL UR19, UR19, URZ, UP0 ;  /* 0x000000ff13137287 */ /* 0x000fc80008000000 */
[----:B------:R-:W-:Y:S01]  /*3dc0*/  LOP3.LUT R9, R9, UR8, RZ, 0x3c, !PT ;  /* 0x0000000809097c12 */ /* 0x000fe2000f8e3cff */
[----:B------:R-:W-:Y:S07]  /*3dd0*/  @P1 BRA `(.L_x_78) ;  /* 0xfffffff800881947 */ /* 0x000fee000383ffff */
[----:B------:R-:W1:Y:S01]  /*3de0*/  S2UR UR6, SR_CgaCtaId ;  /* 0x00000000000679c3 */ /* 0x000e620000008800 */
[----:B------:R-:W-:Y:S01]  /*3df0*/  ELECT P0, URZ, PT ;  /* 0x0000000000ff782f */ /* 0x000fe20003800000 */
[----:B------:R-:W-:Y:S01]  /*3e00*/  HFMA2 R0, -RZ, RZ, 0, 5.9604644775390625e-08 ;  /* 0x00000001ff007431 */ /* 0x000fe200000001ff */
[----:B------:R-:W-:-:S05]  /*3e10*/  UMOV UR8, 0x40 ;  /* 0x0000004000087882 */ /* 0x000fca0000000000 */
[----:B------:R-:W-:Y:S01]  /*3e20*/  UVIRTCOUNT.DEALLOC.SMPOOL 0x80 ;  /* 0x000000800000784c */ /* 0x000fe20000000000 */
[----:B------:R-:W-:Y:S02]  /*3e30*/  UISETP.NE.AND UP0, UPT, UR5, URZ, UPT ;  /* 0x000000ff0500728c */ /* 0x000fe4000bf05270 */
[----:B-1----:R-:W-:-:S09]  /*3e40*/  ULEA UR6, UR6, UR8, 0x18 ;  /* 0x0000000806067291 */ /* 0x002fd2000f8ec0ff */
[----:B------:R1:W-:Y:S01]  /*3e50*/  @P0 STS.U8 [UR6+0x1c], R0 ;  /* 0x00001c00ff000988 */ /* 0x0003e20008000006 */
[----:B------:R-:W-:Y:S05]  /*3e60*/  BRA.U UP0, `(.L_x_79) ;  /* 0x0000000100a07547 */ /* 0x000fea000b800000 */
[----:B------:R-:W-:Y:S01]  /*3e70*/  UIADD3 UR5, UPT, UPT, UR7, 0x110, URZ ;  /* 0x0000011007057890 */ /* 0x000fe2000fffe0ff */
[----:B------:R-:W-:-:S03]  /*3e80*/  SHF.L.U32 R2, R9, 0x1f, RZ ;  /* 0x0000001f09027819 */ /* 0x000fc600000006ff */
[----:B------:R-:W-:-:S09]  /*3e90*/  ULEA UR8, UR19, UR5, 0x3 ;  /* 0x0000000513087291 */ /* 0x000fd2000f8e18ff */
[----:B------:R-:W2:Y:S02]  /*3ea0*/  SYNCS.PHASECHK.TRANS64.TRYWAIT P0, [UR8], R2 ;  /* 0x00000002ff0075a7 */ /* 0x000ea40008001108 */
[----:B--2---:R-:W-:Y:S05]  /*3eb0*/  @!P0 BRA `(.L_x_80) ;  /* 0x0000006000d08947 */ /* 0x004fea0003800000 */
.L_x_184:
[----:B----4-:R-:W-:-:S04]  /*3ec0*/  UIADD3 UR9, UPT, UPT, UR19, 0x1, URZ ;  /* 0x0000000113097890 */ /* 0x010fc8000fffe0ff */
        /* <DEDUP_REMOVED lines=8> */
.L_x_186:
        /* <DEDUP_REMOVED lines=9> */
.L_x_188:
[----:B------:R-:W-:-:S04]  /*3fe0*/  UIADD3 UR9, UPT, UPT, UR9, 0x1, URZ ;  /* 0x0000000109097890 */ /* 0x000fc8000fffe0ff */
[----:B------:R-:W-:-:S04]  /*3ff0*/  UISETP.NE.AND UP1, UPT, UR9, 0x4, UPT ;  /* 0x000000040900788c */ /* 0x000fc8000bf25270 */
[----:B------:R-:W-:Y:S02]  /*4000*/  USEL UR8, URZ, 0x1, UP1 ;  /* 0x00000001ff087887 */ /* 0x000fe40008800000 */
[----:B------:R-:W-:-:S04]  /*4010*/  USEL UR9, UR9, URZ, UP1 ;  /* 0x000000ff09097287 */ /* 0x000fc80008800000 */
[----:B------:R-:W-:Y:S01]  /*4020*/  ULEA UR9, UR9, UR5, 0x3 ;  /* 0x0000000509097291 */ /* 0x000fe2000f8e18ff */
[----:B------:R-:W-:-:S04]  /*4030*/  LOP3.LUT R2, R2, UR8, RZ, 0x3c, !PT ;  /* 0x0000000802027c12 */ /* 0x000fc8000f8e3cff */
[----:B------:R-:W-:Y:S01]  /*4040*/  SHF.L.U32 R2, R2, 0x1f, RZ ;  /* 0x0000001f02027819 */ /* 0x000fe200000006ff */
[----:B-1----:R-:W-:-:S04]  /*4050*/  IMAD.U32 R0, RZ, RZ, UR9 ;  /* 0x00000009ff007e24 */ /* 0x002fc8000f8e00ff */
[----:B------:R1:W2:Y:S03]  /*4060*/  SYNCS.PHASECHK.TRANS64.TRYWAIT P0, [R0+URZ], R2 ;  /* 0x00000002000075a7 */ /* 0x0002a600080011ff */
[----:B--2---:R-:W-:Y:S05]  /*4070*/  @!P0 NANOSLEEP.SYNCS 0x989680 ;  /* 0x009896800000895d */ /* 0x004fea0003900000 */
[----:B------:R-:W2:Y:S02]  /*4080*/  @!P0 SYNCS.PHASECHK.TRANS64 P0, [R0+URZ], R2 ;  /* 0x00000002000085a7 */ /* 0x000ea400080010ff */
[----:B--2---:R-:W-:Y:S05]  /*4090*/  @P0 BRA `(.L_x_83) ;  /* 0x0000000000200947 */ /* 0x004fea0003800000 */
.L_x_84:
[----:B--2---:R2:W4:Y:S02]  /*40a0*/  SYNCS.PHASECHK.TRANS64.TRYWAIT P0, [R0+URZ], R2 ;  /* 0x00000002000075a7 */ /* 0x00452400080011ff */
[----:B----4-:R-:W-:Y:S05]  /*40b0*/  @!P0 NANOSLEEP.SYNCS 0x989680 ;  /* 0x009896800000895d */ /* 0x010fea0003900000 */
[----:B------:R-:W4:Y:S02]  /*40c0*/  @!P0 SYNCS.PHASECHK.TRANS64 P0, [R0+URZ], R2 ;  /* 0x00000002000085a7 */ /* 0x000f2400080010ff */
[----:B----4-:R-:W-:Y:S05]  /*40d0*/  @!P0 BRA `(.L_x_84) ;  /* 0xfffffffc00f08947 */ /* 0x010fea000383ffff */
[----:B------:R-:W-:Y:S05]  /*40e0*/  BRA `(.L_x_83) ;  /* 0x00000000000c7947 */ /* 0x000fea0003800000 */
.L_x_79:
[----:B------:R-:W-:-:S04]  /*40f0*/  UIADD3 UR5, UPT, UPT, UR7, 0x150, URZ ;  /* 0x0000015007057890 */ /* 0x000fc8000fffe0ff */
[----:B------:R-:W-:-:S09]  /*4100*/  UPRMT UR5, UR4, 0x654, UR5 ;  /* 0x0000065404057896 */ /* 0x000fd20008000005 */
[----:B------:R-:W-:Y:S03]  /*4110*/  SYNCS.ARRIVE.TRANS64.RED.A1T0 RZ, [UR5], RZ ;  /* 0x000000ffffff79a7 */ /* 0x000fe60008100405 */
.L_x_83:
[----:B-12---:R-:W-:Y:S01]  /*4120*/  SHF.L.U32 R2, RZ, 0x1f, RZ ;  /* 0x0000001fff027819 */ /* 0x006fe200000006ff */
[----:B------:R-:W-:Y:S01]  /*4130*/  UIADD3 UR5, UPT, UPT, UR7, 0x150, URZ ;  /* 0x0000015007057890 */ /* 0x000fe2000fffe0ff */
[----:B------:R-:W-:Y:S02]  /*4140*/  PLOP3.LUT P0, PT, PT, PT, UP0, 0x80, 0x8 ;  /* 0x000000000008781c */ /* 0x000fe40003f0f008 */
[----:B------:R-:W1:Y:S02]  /*4150*/  SYNCS.PHASECHK.TRANS64.TRYWAIT P1, [UR7+0x150], R2 ;  /* 0x00015002ff0075a7 */ /* 0x000e640008021107 */
[----:B-1----:R-:W-:Y:S09]  /*4160*/  @!P1 BRA `(.L_x_85) ;  /* 0x00000060006c9947 */ /* 0x002ff20003800000 */
.L_x_190:
[----:B------:R-:W-:Y:S01]  /*4170*/  @!UP0 UPRMT UR5, UR4, 0x654, UR5 ;  /* 0x0000065404058896 */ /* 0x000fe20008000005 */
[----:B------:R-:W-:Y:S02]  /*4180*/  UMOV UR8, 0xffff ;  /* 0x0000ffff00087882 */ /* 0x000fe40000000000 */
[----:B------:R-:W-:-:S06]  /*4190*/  UMOV UR4, 0x1 ;  /* 0x0000000100047882 */ /* 0x000fcc0000000000 */
[----:B------:R-:W-:Y:S01]  /*41a0*/  @!P0 SYNCS.ARRIVE.TRANS64.RED.A1T0 RZ, [UR5], RZ ;  /* 0x000000ffffff89a7 */ /* 0x000fe20008100405 */
[----:B------:R-:W-:Y:S01]  /*41b0*/  NOP ;  /* 0x0000000000007918 */ /* 0x000fe20000000000 */
[----:B-1----:R-:W1:Y:S01]  /*41c0*/  LDS R0, [UR6+0x14] ;  /* 0x00001406ff007984 */ /* 0x002e620008000800 */
[----:B------:R-:W-:-:S04]  /*41d0*/  ULOP3.LUT UR5, UR21, 0xffff, URZ, 0xc0, !UPT ;  /* 0x0000ffff15057892 */ /* 0x000fc8000f8ec0ff */
[----:B------:R-:W-:-:S04]  /*41e0*/  USHF.R.U32.HI UR5, URZ, 0x5, UR5 ;  /* 0x00000005ff057899 */ /* 0x000fc80008011605 */
[----:B------:R-:W-:Y:S02]  /*41f0*/  USHF.L.U32 UR8, UR8, UR5, URZ ;  /* 0x0000000508087299 */ /* 0x000fe400080006ff */
[----:B------:R-:W-:-:S04]  /*4200*/  USHF.L.U32 UR4, UR4, UR5, URZ ;  /* 0x0000000504047299 */ /* 0x000fc800080006ff */
[----:B-1----:R-:W-:-:S04]  /*4210*/  LOP3.LUT R0, R0, UR8, RZ, 0xc0, !PT ;  /* 0x0000000800007c12 */ /* 0x002fc8000f8ec0ff */
[----:B------:R-:W-:-:S13]  /*4220*/  ISETP.NE.AND P0, PT, R0, UR8, PT ;  /* 0x0000000800007c0c */ /* 0x000fda000bf05270 */
[----:B------:R-:W-:Y:S05]  /*4230*/  @P0 BRA `(.L_x_86) ;  /* 0x0000000000580947 */ /* 0x000fea0003800000 */
[----:B------:R-:W1:Y:S02]  /*4240*/  LDS R0, [UR6+0x18] ;  /* 0x00001806ff007984 */ /* 0x000e640008000800 */
[----:B-1----:R-:W-:-:S04]  /*4250*/  LOP3.LUT R0, R0, UR4, RZ, 0xc0, !PT ;  /* 0x0000000400007c12 */ /* 0x002fc8000f8ec0ff */
[----:B------:R-:W-:-:S13]  /*4260*/  ISETP.NE.AND P0, PT, R0, UR4, PT ;  /* 0x0000000400007c0c */ /* 0x000fda000bf05270 */
[----:B------:R-:W-:Y:S05]  /*4270*/  @P0 BRA `(.L_x_87) ;  /* 0x00000000003c0947 */ /* 0x000fea0003800000 */
[----:B------:R-:W1:Y:S01]  /*4280*/  S2R R2, SR_LANEID ;  /* 0x0000000000027919 */ /* 0x000e620000000000 */
[----:B------:R-:W-:Y:S01]  /*4290*/  ULOP3.LUT UR8, URZ, UR8, URZ, 0x33, !UPT ;  /* 0x00000008ff087292 */ /* 0x000fe2000f8e33ff */
[----:B------:R-:W-:Y:S02]  /*42a0*/  VOTEU.ANY UR7, UPT, PT ;  /* 0x0000000000077886 */ /* 0x000fe400038e0100 */
[----:B------:R-:W-:-:S03]  /*42b0*/  UFLO.U32 UR7, UR7 ;  /* 0x00000007000772bd */ /* 0x000fc600080e0000 */
[----:B------:R-:W-:-:S04]  /*42c0*/  IMAD.U32 R0, RZ, RZ, UR8 ;  /* 0x00000008ff007e24 */ /* 0x000fc8000f8e00ff */
[----:B------:R2:W3:Y:S02]  /*42d0*/  REDUX UR5, R0 ;  /* 0x00000000000573c4 */ /* 0x0004e40000000000 */
[----:B------:R1:W-:Y:S02]  /*42e0*/  UTCATOMSWS.AND URZ, UR8 ;  /* 0x0000000800ff79e3 */ /* 0x0003e40008000000 */
[----:B-1----:R-:W-:Y:S02]  /*42f0*/  ISETP.EQ.U32.AND P0, PT, R2, UR7, PT ;  /* 0x0000000702007c0c */ /* 0x002fe4000bf02070 */
[----:B--2---:R-:W-:Y:S02]  /*4300*/  LOP3.LUT R0, RZ, UR4, RZ, 0x33, !PT ;  /* 0x00000004ff007c12 */ /* 0x004fe4000f8e33ff */
[----:B---3--:R-:W-:Y:S02]  /*4310*/  MOV R2, UR5 ;  /* 0x0000000500027c02 */ /* 0x008fe40008000f00 */
[----:B------:R-:W1:Y:S07]  /*4320*/  REDUX UR4, R0 ;  /* 0x00000000000473c4 */ /* 0x000e6e0000000000 */
[----:B------:R2:W-:Y:S01]  /*4330*/  @P0 ATOMS.AND RZ, [UR6+0x14], R2 ;  /* 0x00001402ffff098c */ /* 0x0005e2000a800006 */
[----:B-1----:R-:W-:-:S05]  /*4340*/  IMAD.U32 R0, RZ, RZ, UR4 ;  /* 0x00000004ff007e24 */ /* 0x002fca000f8e00ff */
[----:B------:R2:W-:Y:S01]  /*4350*/  @P0 ATOMS.AND RZ, [UR6+0x18], R0 ;  /* 0x00001800ffff098c */ /* 0x0005e2000a800006 */
[----:B------:R-:W-:Y:S05]  /*4360*/  BRA `(.L_x_88) ;  /* 0x0000000000147947 */ /* 0x000fea0003800000 */
.L_x_87:
[----:B------:R-:W-:Y:S02]  /*4370*/  MOV R2, 0x4390 ;  /* 0x0000439000027802 */ /* 0x000fe40000000f00 */
[----:B---345:R-:W-:Y:S05]  /*4380*/  CALL.REL.NOINC `($__internal_0_$__cuda_sm10x_tcgen05_guardrail_trap_col_being_dealloced_not_returned_by_alloc) ;  /* 0x00000064004c7944 */ /* 0x038fea0003c00000 */
[----:B------:R-:W-:Y:S05]  /*4390*/  BRA `(.L_x_88) ;  /* 0x0000000000087947 */ /* 0x000fea0003800000 */
.L_x_86:
[----:B------:R-:W-:Y:S02]  /*43a0*/  MOV R2, 0x43c0 ;  /* 0x000043c000027802 */ /* 0x000fe40000000f00 */
[----:B---345:R-:W-:Y:S05]  /*43b0*/  CALL.REL.NOINC `($__internal_2_$__cuda_sm10x_tcgen05_guardrail_trap_unallocated_columns_being_dealloced) ;  /* 0x0000006400587944 */ /* 0x038fea0003c00000 */
.L_x_88:
[----:B------:R-:W-:Y:S01]  /*43c0*/  NOP ;  /* 0x0000000000007918 */ /* 0x000fe20000000000 */
[----:B----4-:R-:W-:Y:S05]  /*43d0*/  EXIT ;  /* 0x000000000000794d */ /* 0x010fea0003800000 */
.L_x_59:
[----:B------:R-:W-:-:S09]  /*43e0*/  UISETP.NE.OR UP5, UPT, UR10, 0x3, !UP5 ;  /* 0x000000030a00788c */ /* 0x000fd2000efa5670 */
[----:B------:R-:W-:Y:S05]  /*43f0*/  BRA.U UP5, `(.L_x_89) ;  /* 0x0000001105747547 */ /* 0x000fea000b800000 */
[----:B------:R-:W1:Y:S01]  /*4400*/  LDC R0, c[0x0][0xb30] ;  /* 0x0002cc00ff007b82 */ /* 0x000e620000000800 */
[----:B------:R-:W2:Y:S01]  /*4410*/  LDCU.64 UR8, c[0x0][0x888] ;  /* 0x00011100ff0877ac */ /* 0x000ea20008000a00 */
[----:B------:R-:W-:Y:S02]  /*4420*/  HFMA2 R27, -RZ, RZ, 0, 0 ;  /* 0x00000000ff1b7431 */ /* 0x000fe400000001ff */
[----:B------:R-:W-:Y:S01]  /*4430*/  IMAD.MOV.U32 R29, RZ, RZ, 0x1 ;  /* 0x00000001ff1d7424 */ /* 0x000fe200078e00ff */
[----:B------:R-:W-:Y:S01]  /*4440*/  MOV R25, 0x2000 ;  /* 0x0000200000197802 */ /* 0x000fe20000000f00 */
[----:B------:R-:W3:Y:S01]  /*4450*/  LDCU.64 UR4, c[0x0][0x890] ;  /* 0x00011200ff0477ac */ /* 0x000ee20008000a00 */
[----:B------:R-:W-:Y:S01]  /*4460*/  IMAD.MOV.U32 R28, RZ, RZ, RZ ;  /* 0x000000ffff1c7224 */ /* 0x000fe200078e00ff */
[----:B------:R-:W4:Y:S01]  /*4470*/  LDC R24, c[0x0][0x370] ;  /* 0x0000dc00ff187b82 */ /* 0x000f220000000800 */
[----:B------:R-:W-:Y:S01]  /*4480*/  UMOV UR7, 0x400 ;  /* 0x0000040000077882 */ /* 0x000fe20000000000 */
[----:B------:R-:W-:-:S02]  /*4490*/  UPLOP3.LUT UP1, UPT, UPT, UPT, UPT, 0x40, 0x4 ;  /* 0x000000000004789c */ /* 0x000fc40003f2e870 */
[----:B------:R-:W-:-:S04]  /*44a0*/  ULEA UR7, UR37, UR7, 0x18 ;  /* 0x0000000725077291 */ /* 0x000fc8000f8ec0ff */
[----:B------:R-:W4:Y:S01]  /*44b0*/  LDC R3, c[0x0][0xb0c] ;  /* 0x0002c300ff037b82 */ /* 0x000f220000000800 */
[----:B------:R-:W-:Y:S02]  /*44c0*/  UIADD3 UR13, UPT, UPT, UR7, 0x98, URZ ;  /* 0x00000098070d7890 */ /* 0x000fe4000fffe0ff */
[----:B--2---:R-:W-:Y:S02]  /*44d0*/  UISETP.NE.U32.AND UP3, UPT, UR8, URZ, UPT ;  /* 0x000000ff0800728c */ /* 0x004fe4000bf65070 */
[----:B------:R-:W-:Y:S02]  /*44e0*/  UIADD3 UR41, UPT, UPT, UR7, 0x80, URZ ;  /* 0x0000008007297890 */ /* 0x000fe4000fffe0ff */
[----:B---3--:R-:W-:Y:S01]  /*44f0*/  UISETP.NE.U32.AND UP4, UPT, UR4, URZ, UPT ;  /* 0x000000ff0400728c */ /* 0x008fe2000bf85070 */
[----:B------:R-:W2:Y:S01]  /*4500*/  LDC R18, c[0x0][0xb20] ;  /* 0x0002c800ff127b82 */ /* 0x000ea20000000800 */
[----:B-1----:R-:W-:Y:S01]  /*4510*/  ISETP.NE.AND P1, PT, R0, 0x1, PT ;  /* 0x000000010000780c */ /* 0x002fe20003f25270 */
[----:B------:R-:W-:-:S02]  /*4520*/  UISETP.NE.AND.EX UP3, UPT, UR9, URZ, UPT, UP3 ;  /* 0x000000ff0900728c */ /* 0x000fc4000bf65330 */
[----:B------:R-:W-:Y:S02]  /*4530*/  UIADD3 UR33, UPT, UPT, UR7, 0x88, URZ ;  /* 0x0000008807217890 */ /* 0x000fe4000fffe0ff */
[----:B------:R-:W-:Y:S02]  /*4540*/  UIADD3 UR25, UPT, UPT, UR7, 0x90, URZ ;  /* 0x0000009007197890 */ /* 0x000fe4000fffe0ff */
[----:B------:R-:W1:Y:S01]  /*4550*/  LDC.64 R30, c[0x0][0x348] ;  /* 0x0000d200ff1e7b82 */ /* 0x000e620000000a00 */
[----:B------:R-:W-:Y:S02]  /*4560*/  UPRMT UR13, UR37, 0x654, UR13 ;  /* 0x00000654250d7896 */ /* 0x000fe4000800000d */
[----:B------:R-:W-:-:S05]  /*4570*/  UISETP.NE.AND.EX UP4, UPT, UR5, URZ, UPT, UP4 ;  /* 0x000000ff0500728c */ /* 0x000fca000bf85340 */
[----:B------:R-:W3:Y:S08]  /*4580*/  LDC.64 R16, c[0x0][0xb10] ;  /* 0x0002c400ff107b82 */ /* 0x000ef00000000a00 */
[----:B------:R-:W1:Y:S08]  /*4590*/  LDC.64 R6, c[0x0][0xb18] ;  /* 0x0002c600ff067b82 */ /* 0x000e700000000a00 */
[----:B------:R-:W1:Y:S08]  /*45a0*/  LDC.64 R4, c[0x0][0xb28] ;  /* 0x0002ca00ff047b82 */ /* 0x000e700000000a00 */
[----:B--2-4-:R-:W1:Y:S02]  /*45b0*/  LDC R19, c[0x0][0x374] ;  /* 0x0000dd00ff137b82 */ /* 0x014e640000000800 */
.L_x_100:
[C---:B------:R-:W-:Y:S02]  /*45c0*/  LEA R0, R28.reuse, UR7, 0x3 ;  /* 0x000000071c007c11 */ /* 0x040fe4000f8e18ff */
[----:B------:R-:W-:Y:S02]  /*45d0*/  SHF.L.U32 R2, R27, 0x1f, RZ ;  /* 0x0000001f1b027819 */ /* 0x000fe400000006ff */
[----:B------:R-:W-:Y:S02]  /*45e0*/  LEA R20, R28, UR7, 0x4 ;  /* 0x000000071c147c11 */ /* 0x000fe4000f8e20ff */
[----:B--2---:R-:W2:Y:S02]  /*45f0*/  SYNCS.PHASECHK.TRANS64.TRYWAIT P0, [R0+URZ+0xd0], R2 ;  /* 0x0000d002000075a7 */ /* 0x004ea400080011ff */
[----:B--2---:R-:W-:Y:S05]  /*4600*/  @!P0 BRA `(.L_x_90) ;  /* 0x0000005c005c8947 */ /* 0x004fea0003800000 */
.L_x_191:
[----:B------:R-:W-:Y:S01]  /*4610*/  ISETP.GE.AND P0, PT, R40, 0x1, PT ;  /* 0x000000012800780c */ /* 0x000fe20003f06270 */
[----:B------:R-:W4:Y:S01]  /*4620*/  LDS.128 R20, [R20+0x160] ;  /* 0x0001600014147984 */ /* 0x000f220000000c00 */
[----:B--2---:R-:W-:Y:S01]  /*4630*/  VIADD R0, R0, 0xe0 ;  /* 0x000000e000007836 */ /* 0x004fe20000000000 */
[----:B------:R-:W-:Y:S01]  /*4640*/  @!PT LDS RZ, [RZ] ;  /* 0x00000000fffff984 */ /* 0x000fe20000000800 */
[----:B------:R-:W-:Y:S01]  /*4650*/  @!PT LDS RZ, [RZ] ;  /* 0x00000000fffff984 */ /* 0x000fe20000000800 */
[----:B------:R-:W-:Y:S01]  /*4660*/  @!PT LDS RZ, [RZ] ;  /* 0x00000000fffff984 */ /* 0x000fe20000000800 */
[----:B------:R-:W-:Y:S01]  /*4670*/  @!PT LDS RZ, [RZ] ;  /* 0x00000000fffff984 */ /* 0x000fe20000000800 */
[----:B------:R2:W-:Y:S06]  /*4680*/  MEMBAR.ALL.CTA ;  /* 0x0000000000007992 */ /* 0x0005ec0000008000 */
[----:B--2---:R-:W2:Y:S01]  /*4690*/  FENCE.VIEW.ASYNC.S ;  /* 0x00000000000073c6 */ /* 0x004ea20000000000 */
[----:B------:R-:W-:Y:S04]  /*46a0*/  PRMT R0, RZ, 0x654, R0 ;  /* 0x00000654ff007816 */ /* 0x000fe80000000000 */
[----:B--2---:R2:W-:Y:S01]  /*46b0*/  SYNCS.ARRIVE.TRANS64.RED.A1T0 RZ, [R0+URZ], RZ ;  /* 0x000000ff00ff79a7 */ /* 0x0045e200081004ff */
[----:B----4-:R-:W-:Y:S11]  /*46c0*/  LOP3.LUT P3, RZ, R22, 0x1, RZ, 0xc0, !PT ;  /* 0x0000000116ff7812 */ /* 0x010ff6000786c0ff */
[----:B------:R-:W-:Y:S02]  /*46d0*/  @!UPT UIADD3 URZ, UPT, UPT, URZ, URZ, URZ ;  /* 0x000000fffffff290 */ /* 0x000fe4000fffe0ff */
[----:B------:R-:W-:Y:S02]  /*46e0*/  @P3 MOV R11, R20 ;  /* 0x00000014000b3202 */ /* 0x000fe40000000f00 */
[----:B------:R-:W-:Y:S01]  /*46f0*/  @P3 LOP3.LUT R10, R21, 0xffff, RZ, 0xc0, !PT ;  /* 0x0000ffff150a3812 */ /* 0x000fe200078ec0ff */
[----:B--2---:R-:W-:Y:S06]  /*4700*/  @!P0 BRA `(.L_x_91) ;  /* 0x0000000000a48947 */ /* 0x004fec0003800000 */
[-C--:B-1----:R-:W-:Y:S01]  /*4710*/  IMAD.HI.U32 R0, R19, R7.reuse, RZ ;  /* 0x0000000713007227 */ /* 0x082fe200078e00ff */
[----:B------:R-:W-:Y:S02]  /*4720*/  ISETP.NE.AND P0, PT, R6, 0x1, PT ;  /* 0x000000010600780c */ /* 0x000fe40003f05270 */
[----:B------:R-:W-:Y:S01]  /*4730*/  ISETP.NE.AND P2, PT, R40, 0x1, PT ;  /* 0x000000012800780c */ /* 0x000fe20003f45270 */
[----:B---3--:R-:W-:Y:S01]  /*4740*/  IMAD.HI.U32 R9, R24, R16, RZ ;  /* 0x0000001018097227 */ /* 0x008fe200078e00ff */
[----:B------:R-:W-:Y:S02]  /*4750*/  SHF.R.U32.HI R0, RZ, R18, R0 ;  /* 0x00000012ff007219 */ /* 0x000fe40000011600 */
[----:B------:R-:W-:Y:S01]  /*4760*/  ISETP.NE.AND P4, PT, R3, 0x1, PT ;  /* 0x000000010300780c */ /* 0x000fe20003f85270 */
[----:B------:R-:W-:Y:S01]  /*4770*/  IMAD.HI.U32 R13, R10, R7, RZ ;  /* 0x000000070a0d7227 */ /* 0x000fe200078e00ff */
[----:B------:R-:W-:Y:S02]  /*4780*/  SHF.R.U32.HI R9, RZ, R17, R9 ;  /* 0x00000011ff097219 */ /* 0x000fe40000011609 */
[----:B------:R-:W-:Y:S01]  /*4790*/  SEL R0, R19, R0, !P0 ;  /* 0x0000000013007207 */ /* 0x000fe20004000000 */
[----:B------:R-:W-:Y:S01]  /*47a0*/  IMAD.HI.U32 R12, R11, R16, RZ ;  /* 0x000000100b0c7227 */ /* 0x000fe200078e00ff */
[----:B------:R-:W-:Y:S03]  /*47b0*/  SEL R9, R24, R9, !P4 ;  /* 0x0000000918097207 */ /* 0x000fe60006000000 */
[-C--:B------:R-:W-:Y:S01]  /*47c0*/  IMAD.HI.U32 R8, R0, R4.reuse, RZ ;  /* 0x0000000400087227 */ /* 0x080fe200078e00ff */
[----:B------:R-:W-:Y:S03]  /*47d0*/  SHF.R.U32.HI R12, RZ, R17, R12 ;  /* 0x00000011ff0c7219 */ /* 0x000fe6000001160c */
[----:B------:R-:W-:Y:S01]  /*47e0*/  IMAD.HI.U32 R2, R9, R4, RZ ;  /* 0x0000000409027227 */ /* 0x000fe200078e00ff */
[-C--:B------:R-:W-:Y:S02]  /*47f0*/  @P2 SHF.R.U32.HI R0, RZ, R5.reuse, R8 ;  /* 0x00000005ff002219 */ /* 0x080fe40000011608 */
[----:B------:R-:W-:Y:S02]  /*4800*/  SHF.R.U32.HI R8, RZ, R18, R13 ;  /* 0x00000012ff087219 */ /* 0x000fe4000001160d */
[----:B------:R-:W-:Y:S01]  /*4810*/  @P2 SHF.R.U32.HI R9, RZ, R5, R2 ;  /* 0x00000005ff092219 */ /* 0x000fe20000011602 */
[----:B------:R-:W-:Y:S01]  /*4820*/  IMAD R0, R40, R0, RZ ;  /* 0x0000000028007224 */ /* 0x000fe200078e02ff */
[----:B------:R-:W-:Y:S02]  /*4830*/  SEL R8, R10, R8, !P0 ;  /* 0x000000080a087207 */ /* 0x000fe40004000000 */
[----:B------:R-:W-:Y:S01]  /*4840*/  SEL R2, R11, R12, !P4 ;  /* 0x0000000c0b027207 */ /* 0x000fe20006000000 */
[----:B------:R-:W-:Y:S01]  /*4850*/  IMAD R12, R40, R9, RZ ;  /* 0x00000009280c7224 */ /* 0x000fe200078e02ff */
[C---:B------:R-:W-:Y:S01]  /*4860*/  ISETP.GE.AND P0, PT, R8.reuse, R0, PT ;  /* 0x000000000800720c */ /* 0x040fe20003f06270 */
[----:B------:R-:W-:Y:S03]  /*4870*/  IMAD.HI.U32 R0, R8, R4, RZ ;  /* 0x0000000408007227 */ /* 0x000fe600078e00ff */
[----:B------:R-:W-:Y:S02]  /*4880*/  ISETP.GE.OR P0, PT, R2, R12, P0 ;  /* 0x0000000c0200720c */ /* 0x000fe40000706670 */
[-C--:B------:R-:W-:Y:S04]  /*4890*/  SHF.R.U32.HI R0, RZ, R5.reuse, R0 ;  /* 0x00000005ff007219 */ /* 0x080fe80000011600 */
[----:B------:R-:W-:Y:S05]  /*48a0*/  SEL R13, R8, R0, !P2 ;  /* 0x00000000080d7207 */ /* 0x000fea0005000000 */
[----:B------:R-:W-:Y:S02]  /*48b0*/  IMAD.MOV R12, RZ, RZ, -R13 ;  /* 0x000000ffff0c7224 */ /* 0x000fe400078e0a0d */
[----:B------:R-:W-:Y:S04]  /*48c0*/  @!P0 IMAD.HI.U32 R0, R2, R4, RZ ;  /* 0x0000000402008227 */ /* 0x000fe800078e00ff */
[----:B------:R-:W-:Y:S01]  /*48d0*/  IMAD R12, R40, R12, R8 ;  /* 0x0000000c280c7224 */ /* 0x000fe200078e0208 */
[----:B------:R-:W-:Y:S04]  /*48e0*/  @!P0 SHF.R.U32.HI R0, RZ, R5, R0 ;  /* 0x00000005ff008219 */ /* 0x000fe80000011600 */
[----:B------:R-:W-:Y:S04]  /*48f0*/  @!P0 SEL R0, R2, R0, !P2 ;  /* 0x0000000002008207 */ /* 0x000fe80005000000 */
[----:B------:R-:W-:Y:S01]  /*4900*/  @!P0 IADD3 R13, PT, PT, R13, -R0, RZ ;  /* 0x800000000d0d8210 */ /* 0x000fe20007ffe0ff */
[----:B------:R-:W-:Y:S01]  /*4910*/  @!P0 IMAD R0, R9, R12, R0 ;  /* 0x0000000c09008224 */ /* 0x000fe200078e0200 */
[----:B------:R-:W-:Y:S01]  /*4920*/  IADD3 R9, PT, PT, -R8, RZ, RZ ;  /* 0x000000ff08097210 */ /* 0x000fe20007ffe1ff */
[--C-:B------:R-:W-:Y:S02]  /*4930*/  IMAD.MOV R12, RZ, RZ, -R2.reuse ;  /* 0x000000ffff0c7224 */ /* 0x100fe400078e0a02 */
[----:B------:R-:W-:Y:S02]  /*4940*/  @!P0 IMAD R8, R13, R40, R2 ;  /* 0x000000280d088224 */ /* 0x000fe400078e0202 */
[----:B------:R-:W-:Y:S02]  /*4950*/  @!P0 IMAD.MOV.U32 R2, RZ, RZ, R0 ;  /* 0x000000ffff028224 */ /* 0x000fe400078e0000 */
[----:B------:R-:W-:Y:S02]  /*4960*/  IMAD R11, R3, R12, R11 ;  /* 0x0000000c030b7224 */ /* 0x000fe400078e020b */
[----:B------:R-:W-:Y:S02]  /*4970*/  IMAD R10, R6, R9, R10 ;  /* 0x00000009060a7224 */ /* 0x000fe400078e020a */
[----:B------:R-:W-:Y:S02]  /*4980*/  IMAD R11, R2, R3, R11 ;  /* 0x00000003020b7224 */ /* 0x000fe400078e020b */
[----:B------:R-:W-:Y:S02]  /*4990*/  IMAD R10, R8, R6, R10 ;  /* 0x00000006080a7224 */ /* 0x000fe400078e020a */
.L_x_91:
[----:B------:R-:W-:Y:S05]  /*49a0*/  BRA.U UP1, `(.L_x_92) ;  /* 0x0000000101107547 */ /* 0x000fea000b800000 */
[----:B------:R-:W-:Y:S04]  /*49b0*/  MOV R2, UR6 ;  /* 0x0000000600027c02 */ /* 0x000fe80008000f00 */
[----:B------:R-:W-:Y:S04]  /*49c0*/  SHF.L.U32 R2, R2, 0x1f, RZ ;  /* 0x0000001f02027819 */ /* 0x000fe800000006ff */
[----:B------:R-:W2:Y:S02]  /*49d0*/  SYNCS.PHASECHK.TRANS64.TRYWAIT P0, [UR7+0xc8], R2 ;  /* 0x0000c802ff0075a7 */ /* 0x000ea40008001107 */
[----:B--2---:R-:W-:Y:S05]  /*49e0*/  @!P0 BRA `(.L_x_93) ;  /* 0x0000005800788947 */ /* 0x004fea0003800000 */
.L_x_92:
[----:B------:R-:W-:Y:S02]  /*49f0*/  R2UR UR42, R15 ;  /* 0x000000000f2a72ca */ /* 0x000fe400000e0000 */
[----:B------:R-:W-:Y:S02]  /*4a00*/  R2UR UR43, R14 ;  /* 0x000000000e2b72ca */ /* 0x000fe400000e0000 */
[----:B------:R-:W-:Y:S02]  /*4a10*/  ISETP.NE.U32.AND P2, PT, RZ, UR4, PT ;  /* 0x00000004ff007c0c */ /* 0x000fe4000bf45070 */
[----:B------:R-:W-:Y:S02]  /*4a20*/  SHF.L.U32 R14, R29, 0x1f, RZ ;  /* 0x0000001f1d0e7819 */ /* 0x000fe400000006ff */
[----:B------:R-:W-:Y:S05]  /*4a30*/  ISETP.NE.AND.EX P2, PT, RZ, UR5, PT, P2 ;  /* 0x00000005ff007c0c */ /* 0x000fea000bf45320 */
[----:B------:R-:W-:Y:S02]  /*4a40*/  USHF.L.U32 UR42, UR42, 0x8, URZ ;  /* 0x000000082a2a7899 */ /* 0x000fe400080006ff */
[----:B------:R-:W-:Y:S01]  /*4a50*/  USHF.L.U32 UR43, UR43, 0x6, URZ ;  /* 0x000000062b2b7899 */ /* 0x000fe200080006ff */
[----:B------:R-:W-:Y:S11]  /*4a60*/  BRA.U !UP4, `(.L_x_94) ;  /* 0x000000010c347547 */ /* 0x000ff6000b800000 */
[----:B------:R-:W-:Y:S01]  /*4a70*/  UPLOP3.LUT UP0, UPT, UPT, UPT, UP3, 0x80, 0x8 ;  /* 0x000000000008789c */ /* 0x000fe20003f0f030 */
[----:B--2---:R-:W-:Y:S02]  /*4a80*/  HFMA2 R0, -RZ, RZ, 0, 5.9604644775390625e-08 ;  /* 0x00000001ff007431 */ /* 0x004fe400000001ff */
[----:B------:R-:W-:Y:S03]  /*4a90*/  IMAD.MOV.U32 R92, RZ, RZ, 0x1 ;  /* 0x00000001ff5c7424 */ /* 0x000fe600078e00ff */
[----:B------:R-:W-:Y:S05]  /*4aa0*/  PLOP3.LUT P0, PT, PT, PT, UP0, 0x80, 0x8 ;  /* 0x000000000008781c */ /* 0x000fea0003f0f008 */
[----:B------:R-:W2:Y:S01]  /*4ab0*/  @UP0 LDCU.64 UR10, c[0x0][0x888] ;  /* 0x00011100ff0a07ac */ /* 0x000ea20008000a00 */
[----:B------:R-:W-:Y:S07]  /*4ac0*/  @UP0 UIMAD UR8, UR36, UR4, URZ ;  /* 0x00000004240802a4 */ /* 0x000fee000f8e02ff */
[----:B------:R-:W-:Y:S01]  /*4ad0*/  @!P0 PRMT R92, R0, 0x7610, R92 ;  /* 0x00007610005c8816 */ /* 0x000fe2000000005c */
[----:B--2---:R-:W-:Y:S03]  /*4ae0*/  @UP0 UIMAD.WIDE UR10, UR8, 0x4, UR10 ;  /* 0x00000004080a08a5 */ /* 0x004fe6000f8e020a */
[----:B------:R-:W2:Y:S03]  /*4af0*/  @!UP0 LDCU UR8, c[0x0][0x880] ;  /* 0x00011000ff0887ac */ /* 0x000ea60008000800 */
[----:B------:R-:W-:Y:S01]  /*4b00*/  IMAD.U32 R8, RZ, RZ, UR10 ;  /* 0x0000000aff087e24 */ /* 0x000fe2000f8e00ff */
[----:B------:R-:W-:Y:S05]  /*4b10*/  MOV R9, UR11 ;  /* 0x0000000b00097c02 */ /* 0x000fea0008000f00 */
[----:B-----5:R4:W5:Y:S02]  /*4b20*/  @P0 LDG.E R49, desc[UR46][R8.64] ;  /* 0x0000002e08310981 */ /* 0x020964000c1e1900 */
[----:B--2-4-:R-:W-:Y:S07]  /*4b30*/  @!P0 IMAD.U32 R49, RZ, RZ, UR8 ;  /* 0x00000008ff318e24 */ /* 0x014fee000f8e00ff */
.L_x_94:
[----:B-----5:R-:W-:Y:S01]  /*4b40*/  @!P2 FSETP.EQ.AND P0, PT, R49, RZ, PT ;  /* 0x000000ff3100a20b */ /* 0x020fe20003f02000 */
[----:B------:R-:W-:Y:S01]  /*4b50*/  @!UPT UIADD3 URZ, UPT, UPT, URZ, URZ, URZ ;  /* 0x000000fffffff290 */ /* 0x000fe2000fffe0ff */
[----:B------:R-:W-:Y:S11]  /*4b60*/  @!P2 BRA `(.L_x_95) ;  /* 0x000000000014a947 */ /* 0x000ff60003800000 */
[----:B------:R-:W-:Y:S02]  /*4b70*/  LOP3.LUT P2, RZ, R92, 0xff, RZ, 0xc0, !PT ;  /* 0x000000ff5cff7812 */ /* 0x000fe4000784c0ff */
[----:B------:R-:W-:Y:S04]  /*4b80*/  PLOP3.LUT P0, PT, PT, PT, UP0, 0x80, 0x8 ;  /* 0x000000000008781c */ /* 0x000fe80003f0f008 */
[----:B------:R-:W-:Y:S07]  /*4b90*/  PLOP3.LUT P0, PT, P0, PT, PT, 0x8, 0x80 ;  /* 0x000000000080781c */ /* 0x000fee000070e170 */
[----:B------:R-:W-:Y:S11]  /*4ba0*/  @P2 FSETP.EQ.AND P0, PT, R49, RZ, PT ;  /* 0x000000ff3100220b */ /* 0x000ff60003f02000 */
[----:B------:R-:W-:Y:S02]  /*4bb0*/  @!UPT UIADD3 URZ, UPT, UPT, URZ, URZ, URZ ;  /* 0x000000fffffff290 */ /* 0x000fe4000fffe0ff */
.L_x_95:
[----:B------:R-:W4:Y:S01]  /*4bc0*/  SYNCS.PHASECHK.TRANS64.TRYWAIT P2, [UR7+0xa0], R14 ;  /* 0x0000a00eff0075a7 */ /* 0x000f220008041107 */
[----:B------:R-:W-:Y:S04]  /*4bd0*/  ELECT P4, URZ, PT ;  /* 0x0000000000ff782f */ /* 0x000fe80003880000 */
[----:B------:R-:W-:Y:S11]  /*4be0*/  PLOP3.LUT P4, PT, P0, P4, PT, 0xf2, 0x2f ;  /* 0x00000000002f781c */ /* 0x000ff60000789e72 */
[----:B------:R-:W-:Y:S02]  /*4bf0*/  @!UPT UIADD3 URZ, UPT, UPT, URZ, URZ, URZ ;  /* 0x000000fffffff290 */ /* 0x000fe4000fffe0ff */
[----:B-1----:R-:W-:Y:S05]  /*4c00*/  @!P4 IADD3 R8, P0, PT, R30, 0x580, RZ ;  /* 0x000005801e08c810 */ /* 0x002fea0007f1e0ff */
[----:B--2---:R-:W-:Y:S01]  /*4c10*/  @!P4 IMAD.X R2, RZ, RZ, R31, P0 ;  /* 0x000000ffff02c224 */ /* 0x004fe200000e061f */
[----:B----4-:R-:W-:Y:S07]  /*4c20*/  @!P2 BRA `(.L_x_96) ;  /* 0x000000580000a947 */ /* 0x010fee0003800000 */
.L_x_194:
[----:B------:R-:W-:Y:S01]  /*4c30*/  @!P4 R2UR UR9, R8 ;  /* 0x000000000809c2ca */ /* 0x000fe200000e0000 */
[----:B------:R-:W-:Y:S01]  /*4c40*/  VOTEU.ALL UP1, P4 ;  /* 0x0000000000ff7886 */ /* 0x000fe20002020000 */
[----:B------:R-:W-:Y:S01]  /*4c50*/  @!P4 R2UR UR8, R2 ;  /* 0x000000000208c2ca */ /* 0x000fe200000e0000 */
[----:B------:R-:W-:Y:S01]  /*4c60*/  VOTEU.ALL UP2, P4 ;  /* 0x0000000000ff7886 */ /* 0x000fe20002040000 */
[----:B------:R-:W-:Y:S01]  /*4c70*/  UMOV UR16, 0x0 ;  /* 0x0000000000107882 */ /* 0x000fe20000000000 */
[----:B------:R-:W-:Y:S01]  /*4c80*/  UMOV UR17, 0x10000000 ;  /* 0x1000000000117882 */ /* 0x000fe20000000000 */
[----:B------:R-:W-:Y:S01]  /*4c90*/  @!UP1 UIADD3 UR40, UPT, UPT, UR7, 0x200, URZ ;  /* 0x0000020007289890 */ /* 0x000fe2000fffe0ff */
[----:B-1----:R-:W-:Y:S01]  /*4ca0*/  @!P4 IMAD.MOV.U32 R0, RZ, RZ, 0x2000 ;  /* 0x00002000ff00c424 */ /* 0x002fe200078e00ff */
[----:B------:R-:W-:Y:S01]  /*4cb0*/  UMOV UR44, UR36 ;  /* 0x00000024002c7c82 */ /* 0x000fe20008000000 */
[----:B------:R-:W-:Y:S01]  /*4cc0*/  @!UP1 UIADD3 UR10, UPT, UPT, UR42, 0x80, URZ ;  /* 0x000000802a0a9890 */ /* 0x000fe2000fffe0ff */
[----:B------:R-:W-:Y:S01]  /*4cd0*/  UMOV UR11, UR43 ;  /* 0x0000002b000b7c82 */ /* 0x000fe20008000000 */
[----:B------:R-:W-:Y:S02]  /*4ce0*/  UMOV UR12, UR36 ;  /* 0x00000024000c7c82 */ /* 0x000fe40008000000 */
[----:B------:R-:W-:Y:S01]  /*4cf0*/  IMAD.U32 R8, RZ, RZ, UR9 ;  /* 0x00000009ff087e24 */ /* 0x000fe2000f8e00ff */
[----:B------:R-:W-:Y:S01]  /*4d00*/  UMOV UR9, UR41 ;  /* 0x0000002900097c82 */ /* 0x000fe20008000000 */
[----:B------:R-:W-:Y:S01]  /*4d10*/  IMAD.U32 R9, RZ, RZ, UR8 ;  /* 0x00000008ff097e24 */ /* 0x000fe2000f8e00ff */
[----:B------:R-:W-:Y:S02]  /*4d20*/  @!UP1 UIADD3 UR8, UPT, UPT, UR7, 0x1200, URZ ;  /* 0x0000120007089890 */ /* 0x000fe4000fffe0ff */
[----:B------:R-:W-:Y:S01]  /*4d30*/  @!P4 R2UR UR18, R8 ;  /* 0x000000000812c2ca */ /* 0x000fe200000e0000 */
[----:B------:R-:W-:Y:S01]  /*4d40*/  VOTEU.ALL UP1, P4 ;  /* 0x0000000000ff7886 */ /* 0x000fe20002020000 */
[----:B------:R-:W-:Y:S01]  /*4d50*/  @!P4 R2UR UR19, R9 ;  /* 0x000000000913c2ca */ /* 0x000fe200000e0000 */
[----:B------:R-:W-:Y:S01]  /*4d60*/  UPRMT UR14, UR37, 0x654, UR41 ;  /* 0x00000654250e7896 */ /* 0x000fe20008000029 */
[----:B------:R-:W-:Y:S05]  /*4d70*/  @!P4 IADD3 R8, P0, PT, R30, 0x580, RZ ;  /* 0x000005801e08c810 */ /* 0x000fea0007f1e0ff */
[----:B------:R-:W-:Y:S06]  /*4d80*/  @!P4 IMAD.X R2, RZ, RZ, R31, P0 ;  /* 0x000000ffff02c224 */ /* 0x000fec00000e061f */
[----:B------:R1:W-:Y:S01]  /*4d90*/  @!UP2 UTMALDG.3D [UR40], [UR18], desc[UR16] ;  /* 0x000010281200a5b4 */ /* 0x0003e20008011000 */
[----:B------:R1:W-:Y:S01]  /*4da0*/  @!UP1 UTMALDG.3D [UR8], [UR18], desc[UR16] ;  /* 0x00001008120095b4 */ /* 0x0003e20008011000 */
[----:B------:R1:W-:Y:S01]  /*4db0*/  @!P4 SYNCS.ARRIVE.TRANS64.RED.A0TR RZ, [UR7+0x80], R0 ;  /* 0x00008000ffffc9a7 */ /* 0x0003e20008300407 */
[----:B------:R-:W-:Y:S01]  /*4dc0*/  SYNCS.ARRIVE.TRANS64.RED.A1T0 RZ, [UR14], RZ ;  /* 0x000000ffffff79a7 */ /* 0x000fe2000810040e */
[----:B------:R-:W2:Y:S02]  /*4dd0*/  SYNCS.PHASECHK.TRANS64.TRYWAIT P2, [UR7+0xa8], R14 ;  /* 0x0000a80eff0075a7 */ /* 0x000ea40008041107 */
[----:B-12---:R-:W-:Y:S05]  /*4de0*/  @!P2 BRA `(.L_x_97) ;  /* 0x0000005400a8a947 */ /* 0x006fea0003800000 */
.L_x_196:
        /* <DEDUP_REMOVED lines=8> */
[----:B------:R-:W-:Y:S01]  /*4e70*/  @!UP1 UIADD3 UR32, UPT, UPT, UR7, 0x2200, URZ ;  /* 0x0000220007209890 */ /* 0x000fe2000fffe0ff */
[----:B------:R-:W-:Y:S01]  /*4e80*/  UMOV UR35, UR43 ;  /* 0x0000002b00237c82 */ /* 0x000fe20008000000 */
[----:B------:R-:W-:Y:S03]  /*4e90*/  @!UP1 UIADD3 UR10, UPT, UPT, UR42, 0xa0, URZ ;  /* 0x000000a02a0a9890 */ /* 0x000fe6000fffe0ff */
[----:B------:R-:W-:Y:S01]  /*4ea0*/  IMAD.U32 R8, RZ, RZ, UR9 ;  /* 0x00000009ff087e24 */ /* 0x000fe2000f8e00ff */
[----:B------:R-:W-:Y:S01]  /*4eb0*/  UMOV UR9, UR33 ;  /* 0x0000002100097c82 */ /* 0x000fe20008000000 */
[----:B------:R-:W-:Y:S01]  /*4ec0*/  IMAD.U32 R9, RZ, RZ, UR8 ;  /* 0x00000008ff097e24 */ /* 0x000fe2000f8e00ff */
[----:B------:R-:W-:Y:S02]  /*4ed0*/  @!UP1 UIADD3 UR8, UPT, UPT, UR7, 0x3200, URZ ;  /* 0x0000320007089890 */ /* 0x000fe4000fffe0ff */
[----:B------:R-:W-:Y:S01]  /*4ee0*/  @!P4 R2UR UR18, R8 ;  /* 0x000000000812c2ca */ /* 0x000fe200000e0000 */
[----:B------:R-:W-:Y:S01]  /*4ef0*/  VOTEU.ALL UP1, P4 ;  /* 0x0000000000ff7886 */ /* 0x000fe20002020000 */
[----:B------:R-:W-:Y:S01]  /*4f00*/  @!P4 R2UR UR19, R9 ;  /* 0x000000000913c2ca */ /* 0x000fe200000e0000 */
[----:B------:R-:W-:Y:S01]  /*4f10*/  UMOV UR11, UR43 ;  /* 0x0000002b000b7c82 */ /* 0x000fe20008000000 */
[----:B------:R-:W-:Y:S01]  /*4f20*/  UMOV UR12, UR36 ;  /* 0x00000024000c7c82 */ /* 0x000fe20008000000 */
[----:B------:R-:W-:Y:S01]  /*4f30*/  UPRMT UR14, UR37, 0x654, UR33 ;  /* 0x00000654250e7896 */ /* 0x000fe20008000021 */
[----:B------:R-:W-:Y:S05]  /*4f40*/  @!P4 IADD3 R8, P0, PT, R30, 0x580, RZ ;  /* 0x000005801e08c810 */ /* 0x000fea0007f1e0ff */
[----:B------:R-:W-:Y:S04]  /*4f50*/  @!P4 IMAD.X R2, RZ, RZ, R31, P0 ;  /* 0x000000ffff02c224 */ /* 0x000fe800000e061f */
[----:B------:R1:W-:Y:S01]  /*4f60*/  @!UP2 UTMALDG.3D [UR32], [UR18], desc[UR16] ;  /* 0x000010201200a5b4 */ /* 0x0003e20008011000 */
[----:B------:R1:W-:Y:S01]  /*4f70*/  @!UP1 UTMALDG.3D [UR8], [UR18], desc[UR16] ;  /* 0x00001008120095b4 */ /* 0x0003e20008011000 */
[----:B------:R1:W-:Y:S01]  /*4f80*/  @!P4 SYNCS.ARRIVE.TRANS64.RED.A0TR RZ, [UR7+0x88], R0 ;  /* 0x00008800ffffc9a7 */ /* 0x0003e20008300407 */
[----:B------:R-:W-:Y:S01]  /*4f90*/  SYNCS.ARRIVE.TRANS64.RED.A1T0 RZ, [UR14], RZ ;  /* 0x000000ffffff79a7 */ /* 0x000fe2000810040e */
[----:B------:R-:W2:Y:S02]  /*4fa0*/  SYNCS.PHASECHK.TRANS64.TRYWAIT P2, [UR7+0xb0], R14 ;  /* 0x0000b00eff0075a7 */ /* 0x000ea40008041107 */
[----:B-12---:R-:W-:Y:S05]  /*4fb0*/  @!P2 BRA `(.L_x_98) ;  /* 0x00000054004ca947 */ /* 0x006fea0003800000 */
.L_x_198:
[----:B------:R-:W2:Y:S01]  /*4fc0*/  LDC.64 R12, c[0x0][0xb18] ;  /* 0x0002c600ff0c7b82 */ /* 0x000ea20000000a00 */
[----:B------:R-:W-:Y:S01]  /*4fd0*/  @!P4 R2UR UR8, R2 ;  /* 0x000000000208c2ca */ /* 0x000fe200000e0000 */
[----:B------:R-:W-:Y:S01]  /*4fe0*/  VOTEU.ALL UP1, P4 ;  /* 0x0000000000ff7886 */ /* 0x000fe20002020000 */
[----:B------:R-:W-:Y:S01]  /*4ff0*/  @!P4 R2UR UR9, R8 ;  /* 0x000000000809c2ca */ /* 0x000fe200000e0000 */
[----:B------:R-:W-:Y:S01]  /*5000*/  VOTEU.ALL UP2, P4 ;  /* 0x0000000000ff7886 */ /* 0x000fe20002040000 */
[----:B------:R-:W-:Y:S03]  /*5010*/  UMOV UR16, 0x0 ;  /* 0x0000000000107882 */ /* 0x000fe60000000000 */
[----:B------:R-:W4:Y:S01]  /*5020*/  @!P1 LDC R2, c[0x0][0xb0c] ;  /* 0x0002c300ff029b82 */ /* 0x000f220000000800 */
[----:B------:R-:W-:Y:S01]  /*5030*/  @!UP1 UIADD3 UR26, UPT, UPT, UR42, 0x40, URZ ;  /* 0x000000402a1a9890 */ /* 0x000fe2000fffe0ff */
[----:B-1----:R-:W-:Y:S01]  /*5040*/  @!P4 IMAD.MOV.U32 R0, RZ, RZ, 0x2000 ;  /* 0x00002000ff00c424 */ /* 0x002fe200078e00ff */
[----:B------:R-:W-:Y:S01]  /*5050*/  @!UP1 UIADD3 UR24, UPT, UPT, UR7, 0x4200, URZ ;  /* 0x0000420007189890 */ /* 0x000fe2000fffe0ff */
[----:B------:R-:W-:Y:S01]  /*5060*/  @P3 SHF.R.U32.HI R26, RZ, 0x10, R21 ;  /* 0x00000010ff1a3819 */ /* 0x000fe20000011615 */
[----:B------:R-:W-:Y:S01]  /*5070*/  UMOV UR17, 0x10000000 ;  /* 0x1000000000117882 */ /* 0x000fe20000000000 */
[----:B------:R-:W-:Y:S01]  /*5080*/  UMOV UR27, UR43 ;  /* 0x0000002b001b7c82 */ /* 0x000fe20008000000 */
[----:B------:R-:W-:Y:S01]  /*5090*/  UMOV UR28, UR36 ;  /* 0x00000024001c7c82 */ /* 0x000fe20008000000 */
[----:B------:R-:W-:Y:S01]  /*50a0*/  IMAD.U32 R9, RZ, RZ, UR8 ;  /* 0x00000008ff097e24 */ /* 0x000fe2000f8e00ff */
[----:B------:R-:W-:Y:S01]  /*50b0*/  @!UP1 UIADD3 UR10, UPT, UPT, UR42, 0xc0, URZ ;  /* 0x000000c02a0a9890 */ /* 0x000fe2000fffe0ff */
[----:B------:R-:W-:Y:S01]  /*50c0*/  IMAD.U32 R8, RZ, RZ, UR9 ;  /* 0x00000009ff087e24 */ /* 0x000fe2000f8e00ff */
[----:B------:R-:W-:Y:S01]  /*50d0*/  @!UP1 UIADD3 UR8, UPT, UPT, UR7, 0x5200, URZ ;  /* 0x0000520007089890 */ /* 0x000fe2000fffe0ff */
[----:B------:R-:W-:Y:S01]  /*50e0*/  VIADD R28, R28, 0x1 ;  /* 0x000000011c1c7836 */ /* 0x000fe20000000000 */
[----:B------:R-:W-:Y:S01]  /*50f0*/  @!P4 R2UR UR19, R9 ;  /* 0x000000000913c2ca */ /* 0x000fe200000e0000 */
[----:B------:R-:W-:Y:S01]  /*5100*/  VOTEU.ALL UP1, P4 ;  /* 0x0000000000ff7886 */ /* 0x000fe20002020000 */
[----:B------:R-:W-:Y:S01]  /*5110*/  @!P4 R2UR UR18, R8 ;  /* 0x000000000812c2ca */ /* 0x000fe200000e0000 */
[----:B------:R-:W-:Y:S01]  /*5120*/  UMOV UR9, UR25 ;  /* 0x0000001900097c82 */ /* 0x000fe20008000000 */
[----:B------:R-:W1:Y:S01]  /*5130*/  LDC.64 R8, c[0x0][0xb10] ;  /* 0x0002c400ff087b82 */ /* 0x000e620000000a00 */
[----:B------:R-:W-:Y:S01]  /*5140*/  UMOV UR11, UR43 ;  /* 0x0000002b000b7c82 */ /* 0x000fe20008000000 */
[----:B------:R-:W-:Y:S01]  /*5150*/  UMOV UR12, UR36 ;  /* 0x00000024000c7c82 */ /* 0x000fe20008000000 */
[----:B------:R-:W-:Y:S08]  /*5160*/  UPRMT UR14, UR37, 0x654, UR25 ;  /* 0x00000654250e7896 */ /* 0x000ff00008000019 */
[----:B------:R1:W-:Y:S01]  /*5170*/  @!UP2 UTMALDG.3D [UR24], [UR18], desc[UR16] ;  /* 0x000010181200a5b4 */ /* 0x0003e20008011000 */
[----:B------:R1:W-:Y:S01]  /*5180*/  @!UP1 UTMALDG.3D [UR8], [UR18], desc[UR16] ;  /* 0x00001008120095b4 */ /* 0x0003e20008011000 */
[----:B------:R5:W-:Y:S01]  /*5190*/  @!P4 SYNCS.ARRIVE.TRANS64.RED.A0TR RZ, [UR7+0x90], R0 ;  /* 0x00009000ffffc9a7 */ /* 0x000be20008300407 */
[C---:B-1----:R-:W-:Y:S01]  /*51a0*/  @!P1 IMAD.HI.U32 R8, R11.reuse, R8, RZ ;  /* 0x000000080b089227 */ /* 0x042fe200078e00ff */
[----:B--2---:R-:W-:Y:S02]  /*51b0*/  @!P1 ISETP.NE.AND P0, PT, R12, 0x1, PT ;  /* 0x000000010c00980c */ /* 0x004fe40003f05270 */
[----:B----4-:R-:W-:Y:S01]  /*51c0*/  @!P1 ISETP.NE.AND P2, PT, R2, 0x1, PT ;  /* 0x000000010200980c */ /* 0x010fe20003f45270 */
[C---:B------:R-:W-:Y:S01]  /*51d0*/  @!P1 IMAD.HI.U32 R13, R10.reuse, R13, RZ ;  /* 0x0000000d0a0d9227 */ /* 0x040fe200078e00ff */
[----:B------:R-:W-:Y:S04]  /*51e0*/  @!P1 SHF.R.U32.HI R8, RZ, R9, R8 ;  /* 0x00000009ff089219 */ /* 0x000fe80000011608 */
[----:B------:R-:W-:Y:S01]  /*51f0*/  @!P1 SEL R8, R11, R8, !P2 ;  /* 0x000000080b089207 */ /* 0x000fe20005000000 */
[----:B------:R-:W-:Y:S01]  /*5200*/  SYNCS.ARRIVE.TRANS64.RED.A1T0 RZ, [UR14], RZ ;  /* 0x000000ffffff79a7 */ /* 0x000fe2000810040e */
[----:B------:R-:W1:Y:S01]  /*5210*/  SYNCS.PHASECHK.TRANS64.TRYWAIT P5, [UR7+0xb8], R14 ;  /* 0x0000b80eff0075a7 */ /* 0x000e6200080a1107 */
[----:B-----5:R-:W2:Y:S02]  /*5220*/  @!P1 LDC R0, c[0x0][0xb20] ;  /* 0x0002c800ff009b82 */ /* 0x020ea40000000800 */
[----:B--2---:R-:W-:Y:S04]  /*5230*/  @!P1 SHF.R.U32.HI R0, RZ, R0, R13 ;  /* 0x00000000ff009219 */ /* 0x004fe8000001160d */
[----:B------:R-:W-:Y:S05]  /*5240*/  @!P1 SEL R9, R10, R0, !P0 ;  /* 0x000000000a099207 */ /* 0x000fea0004000000 */
[----:B------:R-:W-:Y:S02]  /*5250*/  @!P1 IMAD.IADD R0, R9, 0x1, -R8 ;  /* 0x0000000109009824 */ /* 0x000fe400078e0a08 */
[----:B------:R-:W-:Y:S02]  /*5260*/  @!P1 IMAD.IADD R8, R8, 0x1, -R9 ;  /* 0x0000000108089824 */ /* 0x000fe400078e0a09 */
[----:B------:R-:W-:Y:S02]  /*5270*/  @!P1 IMAD R11, R0, R2, R11 ;  /* 0x00000002000b9224 */ /* 0x000fe400078e020b */
[----:B------:R-:W-:Y:S01]  /*5280*/  @!P1 IMAD R10, R8, R12, R10 ;  /* 0x0000000c080a9224 */ /* 0x000fe200078e020a */
[----:B-1----:R-:W-:Y:S06]  /*5290*/  @!P5 BRA `(.L_x_99) ;  /* 0x0000005000acd947 */ /* 0x002fec0003800000 */
.L_x_200:
[----:B------:R-:W-:Y:S01]  /*52a0*/  @!P4 IADD3 R2, P0, PT, R30, 0x580, RZ ;  /* 0x000005801e02c810 */ /* 0x000fe20007f1e0ff */
[----:B------:R-:W-:Y:S01]  /*52b0*/  VOTEU.ALL UP1, P4 ;  /* 0x0000000000ff7886 */ /* 0x000fe20002020000 */
[----:B------:R-:W-:Y:S01]  /*52c0*/  VOTEU.ALL UP2, P4 ;  /* 0x0000000000ff7886 */ /* 0x000fe20002040000 */
[----:B------:R-:W-:Y:S01]  /*52d0*/  UMOV UR14, 0x0 ;  /* 0x00000000000e7882 */ /* 0x000fe20000000000 */
[----:B------:R-:W-:Y:S01]  /*52e0*/  @!P4 R2UR UR9, R2 ;  /* 0x000000000209c2ca */ /* 0x000fe200000e0000 */
[----:B-1----:R-:W-:Y:S01]  /*52f0*/  @!P4 IMAD.X R0, RZ, RZ, R31, P0 ;  /* 0x000000ffff00c224 */ /* 0x002fe200000e061f */
[----:B------:R-:W-:Y:S01]  /*5300*/  @!UP1 UIADD3 UR17, UPT, UPT, UR7, 0x98, URZ ;  /* 0x0000009807119890 */ /* 0x000fe2000fffe0ff */
[----:B------:R-:W-:Y:S01]  /*5310*/  ISETP.NE.AND P0, PT, R28, 0x2, PT ;  /* 0x000000021c00780c */ /* 0x000fe20003f05270 */
[----:B------:R-:W-:Y:S01]  /*5320*/  @!UP1 UIADD3 UR18, UPT, UPT, UR42, 0x60, URZ ;  /* 0x000000602a129890 */ /* 0x000fe2000fffe0ff */
[----:B------:R-:W-:Y:S01]  /*5330*/  LOP3.LUT R29, R29, 0x1, RZ, 0x3c, !PT ;  /* 0x000000011d1d7812 */ /* 0x000fe200078e3cff */
[----:B------:R-:W-:Y:S01]  /*5340*/  @!UP1 UIADD3 UR16, UPT, UPT, UR7, 0x6200, URZ ;  /* 0x0000620007109890 */ /* 0x000fe2000fffe0ff */
[----:B------:R-:W-:Y:S01]  /*5350*/  @!P4 R2UR UR8, R0 ;  /* 0x000000000008c2ca */ /* 0x000fe200000e0000 */
[----:B------:R-:W-:Y:S01]  /*5360*/  UMOV UR15, 0x10000000 ;  /* 0x10000000000f7882 */ /* 0x000fe20000000000 */
[----:B------:R-:W-:Y:S01]  /*5370*/  UMOV UR19, UR43 ;  /* 0x0000002b00137c82 */ /* 0x000fe20008000000 */
[----:B------:R-:W-:Y:S01]  /*5380*/  UMOV UR20, UR36 ;  /* 0x0000002400147c82 */ /* 0x000fe20008000000 */
[----:B------:R-:W-:Y:S01]  /*5390*/  @!UP1 UIADD3 UR10, UPT, UPT, UR42, 0xe0, URZ ;  /* 0x000000e02a0a9890 */ /* 0x000fe2000fffe0ff */
[----:B------:R-:W-:Y:S01]  /*53a0*/  SEL R0, RZ, 0x1, P0 ;  /* 0x00000001ff007807 */ /* 0x000fe20000000000 */
[----:B------:R-:W-:Y:S01]  /*53b0*/  IMAD.U32 R8, RZ, RZ, UR9 ;  /* 0x00000009ff087e24 */ /* 0x000fe2000f8e00ff */
[----:B------:R-:W-:Y:S01]  /*53c0*/  UMOV UR11, UR43 ;  /* 0x0000002b000b7c82 */ /* 0x000fe20008000000 */
[----:B------:R-:W-:Y:S01]  /*53d0*/  UMOV UR12, UR36 ;  /* 0x00000024000c7c82 */ /* 0x000fe20008000000 */
[----:B------:R-:W-:Y:S01]  /*53e0*/  UMOV UR9, UR17 ;  /* 0x0000001100097c82 */ /* 0x000fe20008000000 */
[----:B------:R-:W-:Y:S01]  /*53f0*/  @P3 R2UR UR36, R26 ;  /* 0x000000001a2432ca */ /* 0x000fe200000e0000 */
[----:B------:R-:W-:Y:S01]  /*5400*/  IMAD.IADD R15, R10, 0x1, R90 ;  /* 0x000000010a0f7824 */ /* 0x000fe200078e025a */
[----:B------:R-:W-:Y:S01]  /*5410*/  @!P4 R2UR UR22, R8 ;  /* 0x000000000816c2ca */ /* 0x000fe200000e0000 */
[----:B------:R-:W-:Y:S01]  /*5420*/  IMAD.U32 R9, RZ, RZ, UR8 ;  /* 0x00000008ff097e24 */ /* 0x000fe2000f8e00ff */
[----:B------:R-:W-:Y:S01]  /*5430*/  @!UP1 UIADD3 UR8, UPT, UPT, UR7, 0x7200, URZ ;  /* 0x0000720007089890 */ /* 0x000fe2000fffe0ff */
[----:B------:R-:W-:Y:S01]  /*5440*/  LOP3.LUT R27, R27, R0, RZ, 0x3c, !PT ;  /* 0x000000001b1b7212 */ /* 0x000fe200078e3cff */
[----:B------:R-:W-:Y:S01]  /*5450*/  VOTEU.ALL UP1, P4 ;  /* 0x0000000000ff7886 */ /* 0x000fe20002020000 */
[----:B------:R-:W-:Y:S01]  /*5460*/  IMAD.IADD R14, R11, 0x1, R91 ;  /* 0x000000010b0e7824 */ /* 0x000fe200078e025b */
[----:B------:R-:W-:Y:S02]  /*5470*/  @!P4 R2UR UR23, R9 ;  /* 0x000000000917c2ca */ /* 0x000fe400000e0000 */
[----:B------:R-:W-:Y:S11]  /*5480*/  SEL R28, R28, RZ, P0 ;  /* 0x000000ff1c1c7207 */ /* 0x000ff60000000000 */
[----:B------:R2:W-:Y:S01]  /*5490*/  @!UP2 UTMALDG.3D [UR16], [UR22], desc[UR14] ;  /* 0x00000e101600a5b4 */ /* 0x0005e20008011000 */
[----:B------:R2:W-:Y:S01]  /*54a0*/  @!UP1 UTMALDG.3D [UR8], [UR22], desc[UR14] ;  /* 0x00000e08160095b4 */ /* 0x0005e20008011000 */
[----:B------:R2:W-:Y:S01]  /*54b0*/  @!P4 SYNCS.ARRIVE.TRANS64.RED.A0TR RZ, [UR7+0x98], R25 ;  /* 0x00009819ffffc9a7 */ /* 0x0005e20008300407 */
[----:B------:R-:W-:Y:S01]  /*54c0*/  UPLOP3.LUT UP1, UPT, UPT, UPT, UPT, 0x80, 0x8 ;  /* 0x000000000008789c */ /* 0x000fe20003f2f070 */
[----:B------:R-:W-:Y:S01]  /*54d0*/  SYNCS.ARRIVE.TRANS64.RED.A1T0 RZ, [UR13], RZ ;  /* 0x000000ffffff79a7 */ /* 0x000fe2000810040d */
[----:B------:R-:W-:Y:S09]  /*54e0*/  @P3 BRA `(.L_x_100) ;  /* 0xfffffff000343947 */ /* 0x000ff2000383ffff */
[----:B------:R-:W-:-:S04]  /*54f0*/  SHF.L.U32 R2, R29, 0x1f, RZ ;  /* 0x0000001f1d027819 */ /* 0x000fc800000006ff */
[----:B------:R-:W1:Y:S02]  /*5500*/  SYNCS.PHASECHK.TRANS64.TRYWAIT P0, [UR7+0xa0], R2 ;  /* 0x0000a002ff0075a7 */ /* 0x000e640008001107 */
[----:B-1----:R-:W-:Y:S05]  /*5510*/  @!P0 BRA `(.L_x_101) ;  /* 0x0000005000248947 */ /* 0x002fea0003800000 */
.L_x_202:
[----:B------:R-:W4:Y:S02]  /*5520*/  SYNCS.PHASECHK.TRANS64.TRYWAIT P0, [UR7+0xa8], R2 ;  /* 0x0000a802ff0075a7 */ /* 0x000f240008001107 */
[----:B----4-:R-:W-:Y:S05]  /*5530*/  @!P0 BRA `(.L_x_102) ;  /* 0x0000005000348947 */ /* 0x010fea0003800000 */
.L_x_204:
[----:B------:R-:W4:Y:S02]  /*5540*/  SYNCS.PHASECHK.TRANS64.TRYWAIT P0, [UR7+0xb0], R2 ;  /* 0x0000b002ff0075a7 */ /* 0x000f240008001107 */
[----:B----4-:R-:W-:Y:S05]  /*5550*/  @!P0 BRA `(.L_x_103) ;  /* 0x0000005000448947 */ /* 0x010fea0003800000 */
.L_x_206:
[----:B-1----:R-:W-:-:S07]  /*5560*/  MOV R0, UR7 ;  /* 0x0000000700007c02 */ /* 0x002fce0008000f00 */
.L_x_104:
[----:B-1----:R-:W-:-:S04]  /*5570*/  SHF.L.U32 R2, R29, 0x1f, RZ ;  /* 0x0000001f1d027819 */ /* 0x002fc800000006ff */
[----:B------:R1:W4:Y:S03]  /*5580*/  SYNCS.PHASECHK.TRANS64.TRYWAIT P0, [R0+URZ+0xb8], R2 ;  /* 0x0000b802000075a7 */ /* 0x00032600080011ff */
[----:B----4-:R-:W-:Y:S05]  /*5590*/  @!P0 NANOSLEEP.SYNCS 0x989680 ;  /* 0x009896800000895d */ /* 0x010fea0003900000 */
[----:B------:R-:W4:Y:S02]  /*55a0*/  @!P0 SYNCS.PHASECHK.TRANS64 P0, [R0+URZ+0xb8], R2 ;  /* 0x0000b802000085a7 */ /* 0x000f2400080010ff */
[----:B--2-4-:R-:W-:Y:S05]  /*55b0*/  @P0 EXIT ;  /* 0x000000000000094d */ /* 0x014fea0003800000 */
[----:B------:R-:W-:Y:S05]  /*55c0*/  BRA `(.L_x_104) ;  /* 0xfffffffc00e87947 */ /* 0x000fea000383ffff */
.L_x_89:
[----:B------:R-:W-:-:S06]  /*55d0*/  UISETP.GE.AND UP1, UPT, UR10, 0x4, UPT ;  /* 0x000000040a00788c */ /* 0x000fcc000bf26270 */
[----:B------:R-:W-:-:S13]  /*55e0*/  PLOP3.LUT P0, PT, PT, PT, UP1, 0x80, 0x8 ;  /* 0x000000000008781c */ /* 0x000fda0003f0f018 */
[----:B------:R-:W-:Y:S05]  /*55f0*/  @!P0 EXIT ;  /* 0x000000000000894d */ /* 0x000fea0003800000 */
[----:B------:R-:W-:Y:S01]  /*5600*/  BAR.SYNC.DEFER_BLOCKING 0x6, 0xa0 ;  /* 0x0182800000007b1d */ /* 0x000fe20000010000 */
[C---:B------:R-:W-:Y:S01]  /*5610*/  IMAD.SHL.U32 R4, R105.reuse, 0x20, RZ ;  /* 0x0000002069047824 */ /* 0x040fe200078e00ff */
[C---:B------:R-:W-:Y:S01]  /*5620*/  SHF.L.U32 R3, R96.reuse, 0x15, RZ ;  /* 0x0000001560037819 */ /* 0x040fe200000006ff */
[----:B------:R-:W-:Y:S01]  /*5630*/  IMAD.SHL.U32 R5, R96, 0x400, RZ ;  /* 0x0000040060057824 */ /* 0x000fe200078e00ff */
[C---:B------:R-:W-:Y:S01]  /*5640*/  LOP3.LUT R106, R105.reuse, 0x60, RZ, 0xc0, !PT ;  /* 0x00000060696a7812 */ /* 0x040fe200078ec0ff */
[C---:B------:R-:W-:Y:S01]  /*5650*/  IMAD.SHL.U32 R2, R105.reuse, 0x4, RZ ;  /* 0x0000000469027824 */ /* 0x040fe200078e00ff */
[----:B------:R-:W-:Y:S02]  /*5660*/  UMOV UR48, 0x400 ;  /* 0x0000040000307882 */ /* 0x000fe40000000000 */
[----:B------:R-:W1:Y:S01]  /*5670*/  LDC R95, c[0x0][0x370] ;  /* 0x0000dc00ff5f7b82 */ /* 0x000e620000000800 */
[----:B------:R-:W-:Y:S01]  /*5680*/  ULEA UR48, UR37, UR48, 0x18 ;  /* 0x0000003025307291 */ /* 0x000fe2000f8ec0ff */
[C---:B------:R-:W-:Y:S01]  /*5690*/  LOP3.LUT R104, R4.reuse, 0xb20, RZ, 0xc0, !PT ;  /* 0x00000b2004687812 */ /* 0x040fe200078ec0ff */
[----:B------:R-:W-:Y:S01]  /*56a0*/  IMAD.U32 R46, R105, 0x10000, RZ ;  /* 0x00010000692e7824 */ /* 0x000fe200078e00ff */
[----:B------:R-:W-:Y:S01]  /*56b0*/  LOP3.LUT R4, R4, 0xc0, RZ, 0xc0, !PT ;  /* 0x000000c004047812 */ /* 0x000fe200078ec0ff */
[----:B------:R-:W-:Y:S01]  /*56c0*/  UIADD3 UR4, UPT, UPT, UR48, 0x200, URZ ;  /* 0x0000020030047890 */ /* 0x000fe2000fffe0ff */
[----:B------:R-:W-:Y:S01]  /*56d0*/  LOP3.LUT R104, R104, 0x400, R5, 0xf8, !PT ;  /* 0x0000040068687812 */ /* 0x000fe200078ef805 */
[----:B------:R-:W-:Y:S01]  /*56e0*/  HFMA2 R45, -RZ, RZ, 0, 0 ;  /* 0x00000000ff2d7431 */ /* 0x000fe200000001ff */
[----:B------:R-:W2:Y:S01]  /*56f0*/  LDC R42, c[0x0][0xb0c] ;  /* 0x0002c300ff2a7b82 */ /* 0x000ea20000000800 */
[----:B------:R-:W-:Y:S01]  /*5700*/  LOP3.LUT R2, R4, 0x18, R2, 0xf8, !PT ;  /* 0x0000001804027812 */ /* 0x000fe200078ef802 */
[----:B------:R-:W-:Y:S01]  /*5710*/  IMAD.MOV.U32 R101, RZ, RZ, 0x1 ;  /* 0x00000001ff657424 */ /* 0x000fe200078e00ff */
[----:B------:R-:W-:Y:S01]  /*5720*/  LOP3.LUT R3, R3, 0x200000, RZ, 0xc0, !PT ;  /* 0x0020000003037812 */ /* 0x000fe200078ec0ff */
[----:B------:R-:W-:Y:S01]  /*5730*/  IMAD.MOV.U32 R100, RZ, RZ, RZ ;  /* 0x000000ffff647224 */ /* 0x000fe200078e00ff */
[----:B------:R-:W-:Y:S01]  /*5740*/  LOP3.LUT R104, R104, R2, RZ, 0xfc, !PT ;  /* 0x0000000268687212 */ /* 0x000fe200078efcff */
[----:B------:R-:W-:Y:S01]  /*5750*/  IMAD.MOV.U32 R109, RZ, RZ, RZ ;  /* 0x000000ffff6d7224 */ /* 0x000fe200078e00ff */
[----:B------:R-:W-:Y:S01]  /*5760*/  MOV R97, UR4 ;  /* 0x0000000400617c02 */ /* 0x000fe20008000f00 */
[----:B------:R-:W3:Y:S01]  /*5770*/  LDC R93, c[0x0][0xb20] ;  /* 0x0002c800ff5d7b82 */ /* 0x000ee20000000800 */
[----:B------:R-:W4:Y:S01]  /*5780*/  LDS R0, [UR48+0x180] ;  /* 0x00018030ff007984 */ /* 0x000f220008000800 */
[----:B------:R-:W-:Y:S01]  /*5790*/  LOP3.LUT R103, R105, 0x2, RZ, 0xc0, !PT ;  /* 0x0000000269677812 */ /* 0x000fe200078ec0ff */
[----:B------:R-:W1:Y:S01]  /*57a0*/  LDCU.64 UR52, c[0x0][0x348] ;  /* 0x00006900ff3477ac */ /* 0x000e620008000a00 */
[----:B------:R-:W-:Y:S01]  /*57b0*/  LOP3.LUT R46, R3, 0x400000, R46, 0xf8, !PT ;  /* 0x00400000032e7812 */ /* 0x000fe200078ef82e */
[----:B------:R-:W-:Y:S01]  /*57c0*/  IMAD R104, R104, 0x2, R97 ;  /* 0x0000000268687824 */ /* 0x000fe200078e0261 */
[----:B------:R-:W-:Y:S01]  /*57d0*/  LOP3.LUT R105, R105, 0x4, RZ, 0xc0, !PT ;  /* 0x0000000469697812 */ /* 0x000fe200078ec0ff */
[----:B------:R-:W1:Y:S01]  /*57e0*/  LDCU.64 UR38, c[0x0][0x888] ;  /* 0x00011100ff2677ac */ /* 0x000e620008000a00 */
[----:B------:R-:W1:Y:S01]  /*57f0*/  LDC R41, c[0x0][0xb30] ;  /* 0x0002cc00ff297b82 */ /* 0x000e620000000800 */
[----:B------:R-:W-:Y:S01]  /*5800*/  MOV R99, RZ ;  /* 0x000000ff00637202 */ /* 0x000fe20000000f00 */
[--C-:B------:R-:W-:Y:S01]  /*5810*/  IMAD R103, R103, -0x10, R104.reuse ;  /* 0xfffffff067677824 */ /* 0x100fe200078e0268 */
[----:B------:R-:W1:Y:S01]  /*5820*/  LDCU.64 UR44, c[0x0][0x890] ;  /* 0x00011200ff2c77ac */ /* 0x000e620008000a00 */
[----:B------:R-:W-:Y:S01]  /*5830*/  IMAD R102, R105, -0x10, R104 ;  /* 0xfffffff069667824 */ /* 0x000fe200078e0268 */
[----:B------:R-:W-:-:S03]  /*5840*/  UMOV UR49, URZ ;  /* 0x000000ff00317c82 */ /* 0x000fc60008000000 */
[----:B------:R-:W1:Y:S01]  /*5850*/  LDC.64 R88, c[0x0][0xb10] ;  /* 0x0002c400ff587b82 */ /* 0x000e620000000a00 */
[----:B------:R-:W-:-:S07]  /*5860*/  UMOV UR51, URZ ;  /* 0x000000ff00337c82 */ /* 0x000fce0008000000 */
[----:B------:R-:W1:Y:S08]  /*5870*/  LDC.64 R38, c[0x0][0xb18] ;  /* 0x0002c600ff267b82 */ /* 0x000e700000000a00 */
[----:B------:R-:W1:Y:S08]  /*5880*/  LDC.64 R36, c[0x0][0xb28] ;  /* 0x0002ca00ff247b82 */ /* 0x000e700000000a00 */
[----:B------:R-:W1:Y:S01]  /*5890*/  LDC.64 R86, c[0x0][0x8b0] ;  /* 0x00022c00ff567b82 */ /* 0x000e620000000a00 */
[----:B----4-:R-:W-:-:S07]  /*58a0*/  IMAD.IADD R46, R0, 0x1, R46 ;  /* 0x00000001002e7824 */ /* 0x010fce00078e022e */
[----:B------:R-:W4:Y:S08]  /*58b0*/  LDC.64 R84, c[0x0][0x8a8] ;  /* 0x00022a00ff547b82 */ /* 0x000f300000000a00 */
[----:B--23--:R-:W1:Y:S02]  /*58c0*/  LDC R94, c[0x0][0x374] ;  /* 0x0000dd00ff5e7b82 */ /* 0x00ce640000000800 */
.L_x_148:
[----:B------:R-:W-:Y:S02]  /*58d0*/  LEA R0, R109, UR48, 0x3 ;  /* 0x000000306d007c11 */ /* 0x000fe4000f8e18ff */
[----:B------:R-:W-:Y:S02]  /*58e0*/  SHF.L.U32 R2, R99, 0x1f, RZ ;  /* 0x0000001f63027819 */ /* 0x000fe400000006ff */
[----:B-1----:R-:W-:Y:S02]  /*58f0*/  LEA R16, R109, UR48, 0x4 ;  /* 0x000000306d107c11 */ /* 0x002fe4000f8e20ff */
[----:B------:R-:W2:Y:S02]  /*5900*/  SYNCS.PHASECHK.TRANS64.TRYWAIT P0, [R0+URZ+0xd0], R2 ;  /* 0x0000d002000075a7 */ /* 0x000ea400080011ff */
[----:B--23--:R-:W-:Y:S05]  /*5910*/  @!P0 BRA `(.L_x_105) ;  /* 0x0000004c006c8947 */ /* 0x00cfea0003800000 */
.L_x_207:
[----:B------:R-:W3:Y:S01]  /*5920*/  LDC.64 R10, c[0x0][0xb10] ;  /* 0x0002c400ff0a7b82 */ /* 0x000ee20000000a00 */
[----:B------:R-:W4:Y:S01]  /*5930*/  LDS.128 R16, [R16+0x160] ;  /* 0x0001600010107984 */ /* 0x000f220000000c00 */
[----:B-1----:R-:W-:Y:S01]  /*5940*/  ISETP.NE.AND P1, PT, R41, 0x1, PT ;  /* 0x000000012900780c */ /* 0x002fe20003f25270 */
[----:B--2---:R-:W-:Y:S01]  /*5950*/  VIADD R0, R0, 0xe0 ;  /* 0x000000e000007836 */ /* 0x004fe20000000000 */
[----:B------:R-:W-:Y:S04]  /*5960*/  ISETP.GE.AND P0, PT, R40, 0x1, PT ;  /* 0x000000012800780c */ /* 0x000fe80003f06270 */
[----:B------:R-:W1:Y:S01]  /*5970*/  LDC.64 R8, c[0x0][0xb18] ;  /* 0x0002c600ff087b82 */ /* 0x000e620000000a00 */
[----:B------:R-:W-:Y:S01]  /*5980*/  PRMT R0, RZ, 0x654, R0 ;  /* 0x00000654ff007816 */ /* 0x000fe20000000000 */
[----:B------:R-:W-:Y:S01]  /*5990*/  @!PT LDS RZ, [RZ] ;  /* 0x00000000fffff984 */ /* 0x000fe20000000800 */
[----:B------:R-:W-:Y:S01]  /*59a0*/  @!PT LDS RZ, [RZ] ;  /* 0x00000000fffff984 */ /* 0x000fe20000000800 */
[----:B------:R-:W-:Y:S01]  /*59b0*/  @!PT LDS RZ, [RZ] ;  /* 0x00000000fffff984 */ /* 0x000fe20000000800 */
[----:B------:R-:W-:Y:S01]  /*59c0*/  @!PT LDS RZ, [RZ] ;  /* 0x00000000fffff984 */ /* 0x000fe20000000800 */
[----:B------:R2:W-:Y:S06]  /*59d0*/  MEMBAR.ALL.CTA ;  /* 0x0000000000007992 */ /* 0x0005ec0000008000 */
[----:B--2---:R-:W2:Y:S01]  /*59e0*/  FENCE.VIEW.ASYNC.S ;  /* 0x00000000000073c6 */ /* 0x004ea20000000000 */
[----:B------:R-:W1:Y:S08]  /*59f0*/  @!P1 LDC R12, c[0x0][0xb20] ;  /* 0x0002c800ff0c9b82 */ /* 0x000e700000000800 */
[----:B------:R-:W1:Y:S01]  /*5a00*/  @!P1 LDC R7, c[0x0][0xb0c] ;  /* 0x0002c300ff079b82 */ /* 0x000e620000000800 */
[----:B--2---:R2:W-:Y:S01]  /*5a10*/  SYNCS.ARRIVE.TRANS64.RED.A1T0 RZ, [R0+URZ], RZ ;  /* 0x000000ff00ff79a7 */ /* 0x0045e200081004ff */
[----:B----4-:R-:W-:Y:S04]  /*5a20*/  LOP3.LUT P4, RZ, R18, 0x1, RZ, 0xc0, !PT ;  /* 0x0000000112ff7812 */ /* 0x010fe8000788c0ff */
[----:B------:R-:W-:Y:S09]  /*5a30*/  P2R R107, PR, RZ, 0x10 ;  /* 0x00000010ff6b7803 */ /* 0x000ff20000000000 */
[----:B------:R-:W-:Y:S02]  /*5a40*/  @P4 MOV R44, R16 ;  /* 0x00000010002c4202 */ /* 0x000fe40000000f00 */
[----:B------:R-:W-:Y:S01]  /*5a50*/  @P4 LOP3.LUT R43, R17, 0xffff, RZ, 0xc0, !PT ;  /* 0x0000ffff112b4812 */ /* 0x000fe200078ec0ff */
[----:B--23--:R-:W-:Y:S06]  /*5a60*/  @!P0 BRA `(.L_x_106) ;  /* 0x0000000000a48947 */ /* 0x00cfec0003800000 */
[----:B------:R-:W-:Y:S01]  /*5a70*/  IMAD.HI.U32 R0, R94, R39, RZ ;  /* 0x000000275e007227 */ /* 0x000fe200078e00ff */
[----:B------:R-:W-:Y:S02]  /*5a80*/  ISETP.NE.AND P0, PT, R38, 0x1, PT ;  /* 0x000000012600780c */ /* 0x000fe40003f05270 */
[----:B------:R-:W-:Y:S01]  /*5a90*/  ISETP.NE.AND P2, PT, R40, 0x1, PT ;  /* 0x000000012800780c */ /* 0x000fe20003f45270 */
[----:B------:R-:W-:Y:S01]  /*5aa0*/  IMAD.HI.U32 R4, R95, R88, RZ ;  /* 0x000000585f047227 */ /* 0x000fe200078e00ff */
[----:B------:R-:W-:Y:S02]  /*5ab0*/  SHF.R.U32.HI R0, RZ, R93, R0 ;  /* 0x0000005dff007219 */ /* 0x000fe40000011600 */
[----:B------:R-:W-:Y:S01]  /*5ac0*/  ISETP.NE.AND P3, PT, R42, 0x1, PT ;  /* 0x000000012a00780c */ /* 0x000fe20003f65270 */
[----:B------:R-:W-:Y:S01]  /*5ad0*/  IMAD.HI.U32 R6, R43, R39, RZ ;  /* 0x000000272b067227 */ /* 0x000fe200078e00ff */
[-C--:B------:R-:W-:Y:S02]  /*5ae0*/  SHF.R.U32.HI R4, RZ, R89.reuse, R4 ;  /* 0x00000059ff047219 */ /* 0x080fe40000011604 */
[----:B------:R-:W-:Y:S01]  /*5af0*/  SEL R0, R94, R0, !P0 ;  /* 0x000000005e007207 */ /* 0x000fe20004000000 */
[----:B------:R-:W-:Y:S01]  /*5b00*/  IMAD.HI.U32 R5, R44, R88, RZ ;  /* 0x000000582c057227 */ /* 0x000fe200078e00ff */
[----:B------:R-:W-:Y:S03]  /*5b10*/  SEL R4, R95, R4, !P3 ;  /* 0x000000045f047207 */ /* 0x000fe60005800000 */
[-C--:B------:R-:W-:Y:S01]  /*5b20*/  IMAD.HI.U32 R3, R0, R36.reuse, RZ ;  /* 0x0000002400037227 */ /* 0x080fe200078e00ff */
[----:B------:R-:W-:Y:S03]  /*5b30*/  SHF.R.U32.HI R5, RZ, R89, R5 ;  /* 0x00000059ff057219 */ /* 0x000fe60000011605 */
[----:B------:R-:W-:Y:S01]  /*5b40*/  IMAD.HI.U32 R2, R4, R36, RZ ;  /* 0x0000002404027227 */ /* 0x000fe200078e00ff */
[----:B------:R-:W-:Y:S02]  /*5b50*/  @P2 SHF.R.U32.HI R0, RZ, R37, R3 ;  /* 0x00000025ff002219 */ /* 0x000fe40000011603 */
[----:B------:R-:W-:Y:S02]  /*5b60*/  SHF.R.U32.HI R3, RZ, R93, R6 ;  /* 0x0000005dff037219 */ /* 0x000fe40000011606 */
[----:B------:R-:W-:Y:S01]  /*5b70*/  @P2 SHF.R.U32.HI R4, RZ, R37, R2 ;  /* 0x00000025ff042219 */ /* 0x000fe20000011602 */
[----:B------:R-:W-:Y:S01]  /*5b80*/  IMAD R0, R40, R0, RZ ;  /* 0x0000000028007224 */ /* 0x000fe200078e02ff */
[----:B------:R-:W-:Y:S02]  /*5b90*/  SEL R3, R43, R3, !P0 ;  /* 0x000000032b037207 */ /* 0x000fe40004000000 */
[----:B------:R-:W-:Y:S01]  /*5ba0*/  SEL R2, R44, R5, !P3 ;  /* 0x000000052c027207 */ /* 0x000fe20005800000 */
[----:B------:R-:W-:Y:S01]  /*5bb0*/  IMAD R5, R40, R4, RZ ;  /* 0x0000000428057224 */ /* 0x000fe200078e02ff */
[C---:B------:R-:W-:Y:S01]  /*5bc0*/  ISETP.GE.AND P0, PT, R3.reuse, R0, PT ;  /* 0x000000000300720c */ /* 0x040fe20003f06270 */
[C---:B------:R-:W-:Y:S03]  /*5bd0*/  IMAD.HI.U32 R0, R3.reuse, R36, RZ ;  /* 0x0000002403007227 */ /* 0x040fe600078e00ff */
[C---:B------:R-:W-:Y:S02]  /*5be0*/  ISETP.GE.OR P0, PT, R2.reuse, R5, P0 ;  /* 0x000000050200720c */ /* 0x040fe40000706670 */
[----:B------:R-:W-:Y:S04]  /*5bf0*/  SHF.R.U32.HI R0, RZ, R37, R0 ;  /* 0x00000025ff007219 */ /* 0x000fe80000011600 */
[C---:B------:R-:W-:Y:S05]  /*5c00*/  SEL R6, R3.reuse, R0, !P2 ;  /* 0x0000000003067207 */ /* 0x040fea0005000000 */
        /* <DEDUP_REMOVED lines=14> */
[----:B------:R-:W-:Y:S07]  /*5cf0*/  IMAD R43, R3, R38, R43 ;  /* 0x00000026032b7224 */ /* 0x000fee00078e022b */
.L_x_106:
[----:B-1----:R-:W-:Y:S01]  /*5d00*/  @!P1 ISETP.NE.AND P0, PT, R8, 0x1, PT ;  /* 0x000000010800980c */ /* 0x002fe20003f05270 */
[----:B------:R-:W-:Y:S01]  /*5d10*/  @!P1 IMAD.HI.U32 R2, R43, R9, RZ ;  /* 0x000000092b029227 */ /* 0x000fe200078e00ff */
[----:B------:R-:W-:Y:S01]  /*5d20*/  R2UR UR42, R14 ;  /* 0x000000000e2a72ca */ /* 0x000fe200000e0000 */
[----:B------:R-:W-:Y:S01]  /*5d30*/  BSSY.RECONVERGENT B6, `(.L_x_107) ;  /* 0x0000031000067945 */ /* 0x000fe20003800200 */
[----:B------:R-:W-:Y:S01]  /*5d40*/  R2UR UR41, R15 ;  /* 0x000000000f2972ca */ /* 0x000fe200000e0000 */
[C---:B------:R-:W-:Y:S01]  /*5d50*/  @!P1 IMAD.HI.U32 R0, R44.reuse, R10, RZ ;  /* 0x0000000a2c009227 */ /* 0x040fe200078e00ff */
[----:B------:R-:W-:Y:S02]  /*5d60*/  @!P1 SHF.R.U32.HI R2, RZ, R12, R2 ;  /* 0x0000000cff029219 */ /* 0x000fe40000011602 */
[----:B------:R-:W-:Y:S01]  /*5d70*/  @!P1 ISETP.NE.AND P2, PT, R7, 0x1, PT ;  /* 0x000000010700980c */ /* 0x000fe20003f45270 */
[----:B------:R-:W-:Y:S01]  /*5d80*/  VIADD R109, R109, 0x1 ;  /* 0x000000016d6d7836 */ /* 0x000fe20000000000 */
[----:B------:R-:W-:Y:S02]  /*5d90*/  @!P1 SEL R2, R43, R2, !P0 ;  /* 0x000000022b029207 */ /* 0x000fe40004000000 */
[----:B------:R-:W-:Y:S02]  /*5da0*/  @!P1 SHF.R.U32.HI R0, RZ, R11, R0 ;  /* 0x0000000bff009219 */ /* 0x000fe40000011600 */
[----:B------:R-:W-:Y:S01]  /*5db0*/  LOP3.LUT P0, RZ, R97, 0x1b0, RZ, 0xc0, !PT ;  /* 0x000001b061ff7812 */ /* 0x000fe2000780c0ff */
[----:B------:R-:W-:Y:S01]  /*5dc0*/  USHF.L.U32 UR42, UR42, 0x6, URZ ;  /* 0x000000062a2a7899 */ /* 0x000fe200080006ff */
[----:B------:R-:W-:Y:S01]  /*5dd0*/  @!P1 SEL R3, R44, R0, !P2 ;  /* 0x000000002c039207 */ /* 0x000fe20005000000 */
[----:B------:R-:W-:Y:S01]  /*5de0*/  USHF.L.U32 UR41, UR41, 0x8, URZ ;  /* 0x0000000829297899 */ /* 0x000fe200080006ff */
[----:B------:R-:W-:Y:S03]  /*5df0*/  @P4 SHF.R.U32.HI R98, RZ, 0x10, R17 ;  /* 0x00000010ff624819 */ /* 0x000fe60000011611 */
[----:B------:R-:W-:Y:S02]  /*5e00*/  @!P1 IMAD.IADD R0, R2, 0x1, -R3 ;  /* 0x0000000102009824 */ /* 0x000fe400078e0a03 */
[----:B------:R-:W-:Y:S02]  /*5e10*/  @!P1 IMAD.IADD R2, R3, 0x1, -R2 ;  /* 0x0000000103029824 */ /* 0x000fe400078e0a02 */
[----:B------:R-:W-:Y:S02]  /*5e20*/  @!P1 IMAD R44, R0, R7, R44 ;  /* 0x00000007002c9224 */ /* 0x000fe400078e022c */
[----:B------:R-:W-:Y:S01]  /*5e30*/  @!P1 IMAD R43, R2, R8, R43 ;  /* 0x00000008022b9224 */ /* 0x000fe200078e022b */
[----:B------:R-:W-:Y:S06]  /*5e40*/  @!P0 BRA `(.L_x_108) ;  /* 0x00000000007c8947 */ /* 0x000fec0003800000 */
[----:B------:R-:W1:Y:S01]  /*5e50*/  LDCU.64 UR8, c[0x4][0x80] ;  /* 0x01001000ff0877ac */ /* 0x000e620008000a00 */
[----:B------:R-:W-:Y:S01]  /*5e60*/  MOV R2, 0x0 ;  /* 0x0000000000027802 */ /* 0x000fe20000000f00 */
[----:B------:R-:W-:Y:S02]  /*5e70*/  HFMA2 R12, -RZ, RZ, 0, 5.9604644775390625e-08 ;  /* 0x00000001ff0c7431 */ /* 0x000fe400000001ff */
[----:B------:R-:W-:Y:S01]  /*5e80*/  IMAD.MOV.U32 R8, RZ, RZ, 0x70 ;  /* 0x00000070ff087424 */ /* 0x000fe200078e00ff */
[----:B------:R2:W3:Y:S01]  /*5e90*/  LDC.64 R14, c[0x4][R2] ;  /* 0x01000000020e7b82 */ /* 0x0004e20000000a00 */
[----:B------:R-:W4:Y:S01]  /*5ea0*/  LDCU.64 UR6, c[0x4][0x88] ;  /* 0x01001100ff0677ac */ /* 0x000f220008000a00 */
[----:B------:R-:W-:Y:S01]  /*5eb0*/  IMAD.MOV.U32 R13, RZ, RZ, RZ ;  /* 0x000000ffff0d7224 */ /* 0x000fe200078e00ff */
[----:B------:R-:W2:Y:S01]  /*5ec0*/  LDCU.64 UR4, c[0x4][0x8] ;  /* 0x01000100ff0477ac */ /* 0x000ea20008000a00 */
[----:B-1----:R-:W-:Y:S01]  /*5ed0*/  MOV R5, UR9 ;  /* 0x0000000900057c02 */ /* 0x002fe20008000f00 */
[----:B------:R-:W-:Y:S01]  /*5ee0*/  IMAD.U32 R4, RZ, RZ, UR8 ;  /* 0x00000008ff047e24 */ /* 0x000fe2000f8e00ff */
[----:B----4-:R-:W-:Y:S01]  /*5ef0*/  MOV R7, UR7 ;  /* 0x0000000700077c02 */ /* 0x010fe20008000f00 */
[----:B------:R-:W-:Y:S01]  /*5f00*/  IMAD.U32 R6, RZ, RZ, UR6 ;  /* 0x00000006ff067e24 */ /* 0x000fe2000f8e00ff */
[----:B--2---:R-:W-:Y:S01]  /*5f10*/  MOV R11, UR5 ;  /* 0x00000005000b7c02 */ /* 0x004fe20008000f00 */
[----:B------:R-:W-:Y:S02]  /*5f20*/  IMAD.U32 R10, RZ, RZ, UR4 ;  /* 0x00000004ff0a7e24 */ /* 0x000fe4000f8e00ff */
[----:B------:R-:W-:Y:S07]  /*5f30*/  LEPC R20, `(.L_x_109) ;  /* 0x000000001014794e */ /* 0x000fee0000000000 */
[----:B---3-5:R-:W-:Y:S05]  /*5f40*/  CALL.ABS.NOINC R14 ;  /* 0x000000000e007343 */ /* 0x028fea0003c00000 */
.L_x_109:
[----:B------:R-:W1:Y:S01]  /*5f50*/  LDCU.64 UR8, c[0x4][0x80] ;  /* 0x01001000ff0877ac */ /* 0x000e620008000a00 */
[----:B------:R-:W2:Y:S01]  /*5f60*/  LDC.64 R2, c[0x4][R2] ;  /* 0x0100000002027b82 */ /* 0x000ea20000000a00 */
[----:B------:R-:W-:Y:S02]  /*5f70*/  HFMA2 R12, -RZ, RZ, 0, 5.9604644775390625e-08 ;  /* 0x00000001ff0c7431 */ /* 0x000fe400000001ff */
[----:B------:R-:W-:Y:S02]  /*5f80*/  IMAD.MOV.U32 R8, RZ, RZ, 0x70 ;  /* 0x00000070ff087424 */ /* 0x000fe400078e00ff */
[----:B------:R-:W-:Y:S01]  /*5f90*/  IMAD.MOV.U32 R13, RZ, RZ, RZ ;  /* 0x000000ffff0d7224 */ /* 0x000fe200078e00ff */
[----:B------:R-:W3:Y:S01]  /*5fa0*/  LDCU.64 UR6, c[0x4][0x88] ;  /* 0x01001100ff0677ac */ /* 0x000ee20008000a00 */
[----:B------:R-:W4:Y:S01]  /*5fb0*/  LDCU.64 UR4, c[0x4][0x8] ;  /* 0x01000100ff0477ac */ /* 0x000f220008000a00 */
[----:B-1----:R-:W-:Y:S02]  /*5fc0*/  MOV R4, UR8 ;  /* 0x0000000800047c02 */ /* 0x002fe40008000f00 */
[----:B------:R-:W-:Y:S02]  /*5fd0*/  MOV R5, UR9 ;  /* 0x0000000900057c02 */ /* 0x000fe40008000f00 */
[----:B---3--:R-:W-:Y:S01]  /*5fe0*/  MOV R7, UR7 ;  /* 0x0000000700077c02 */ /* 0x008fe20008000f00 */
[----:B------:R-:W-:Y:S01]  /*5ff0*/  IMAD.U32 R6, RZ, RZ, UR6 ;  /* 0x00000006ff067e24 */ /* 0x000fe2000f8e00ff */
[----:B----4-:R-:W-:Y:S01]  /*6000*/  MOV R11, UR5 ;  /* 0x00000005000b7c02 */ /* 0x010fe20008000f00 */
[----:B------:R-:W-:Y:S02]  /*6010*/  IMAD.U32 R10, RZ, RZ, UR4 ;  /* 0x00000004ff0a7e24 */ /* 0x000fe4000f8e00ff */
[----:B------:R-:W-:Y:S07]  /*6020*/  LEPC R20, `(.L_x_108) ;  /* 0x000000001014794e */ /* 0x000fee0000000000 */
[----:B--2---:R-:W-:Y:S05]  /*6030*/  CALL.ABS.NOINC R2 ;  /* 0x0000000002007343 */ /* 0x004fea0003c00000 */
.L_x_108:
[----:B------:R-:W-:Y:S05]  /*6040*/  BSYNC.RECONVERGENT B6 ;  /* 0x0000000000067941 */ /* 0x000fea0003800200 */
.L_x_107:
[----:B------:R-:W-:Y:S01]  /*6050*/  ISETP.NE.U32.AND P4, PT, R86, RZ, PT ;  /* 0x000000ff5600720c */ /* 0x000fe20003f85070 */
[----:B------:R-:W-:Y:S01]  /*6060*/  UISETP.NE.AND UP2, UPT, UR50, URZ, UPT ;  /* 0x000000ff3200728c */ /* 0x000fe2000bf45270 */
[----:B------:R-:W-:Y:S01]  /*6070*/  ISETP.NE.U32.AND P2, PT, RZ, UR38, PT ;  /* 0x00000026ff007c0c */ /* 0x000fe2000bf45070 */
[----:B------:R-:W-:Y:S01]  /*6080*/  UISETP.NE.U32.AND UP1, UPT, UR44, URZ, UPT ;  /* 0x000000ff2c00728c */ /* 0x000fe2000bf25070 */
[----:B------:R-:W-:Y:S01]  /*6090*/  ISETP.NE.AND.EX P4, PT, R87, RZ, PT, P4 ;  /* 0x000000ff5700720c */ /* 0x000fe20003f85340 */
[----:B------:R-:W-:Y:S01]  /*60a0*/  UPLOP3.LUT UP0, UPT, UPT, UPT, UPT, 0x40, 0x4 ;  /* 0x000000000004789c */ /* 0x000fe20003f0e870 */
[----:B------:R-:W-:Y:S01]  /*60b0*/  ISETP.NE.AND.EX P2, PT, RZ, UR39, PT, P2 ;  /* 0x00000027ff007c0c */ /* 0x000fe2000bf45320 */
[----:B------:R-:W-:Y:S01]  /*60c0*/  UISETP.NE.AND.EX UP1, UPT, UR45, URZ, UPT, UP1 ;  /* 0x000000ff2d00728c */ /* 0x000fe2000bf25310 */
[----:B------:R-:W-:Y:S04]  /*60d0*/  PLOP3.LUT P1, PT, PT, PT, UP2, 0x80, 0x8 ;  /* 0x000000000008781c */ /* 0x000fe80003f2f028 */
[----:B------:R-:W-:Y:S06]  /*60e0*/  @UP2 UPLOP3.LUT UP0, UPT, UPT, UPT, UP1, 0x80, 0x8 ;  /* 0x000000000008289c */ /* 0x000fec0003f0f010 */
[----:B------:R-:W-:Y:S01]  /*60f0*/  PLOP3.LUT P0, PT, PT, PT, UP0, 0x80, 0x8 ;  /* 0x000000000008781c */ /* 0x000fe20003f0f008 */
[----:B------:R-:W-:Y:S01]  /*6100*/  @!UPT UIADD3 URZ, UPT, UPT, URZ, URZ, URZ ;  /* 0x000000fffffff290 */ /* 0x000fe2000fffe0ff */
[----:B------:R-:W-:Y:S11]  /*6110*/  BRA.U !UP1, `(.L_x_110) ;  /* 0x0000000109387547 */ /* 0x000ff6000b800000 */
[----:B------:R-:W-:Y:S01]  /*6120*/  UISETP.NE.U32.AND UP0, UPT, UR38, URZ, UPT ;  /* 0x000000ff2600728c */ /* 0x000fe2000bf05070 */
[----:B------:R-:W-:Y:S02]  /*6130*/  HFMA2 R0, -RZ, RZ, 0, 5.9604644775390625e-08 ;  /* 0x00000001ff007431 */ /* 0x000fe400000001ff */
[----:B------:R-:W-:Y:S01]  /*6140*/  IMAD.MOV.U32 R92, RZ, RZ, 0x1 ;  /* 0x00000001ff5c7424 */ /* 0x000fe200078e00ff */
[----:B------:R-:W-:Y:S06]  /*6150*/  UISETP.NE.AND.EX UP0, UPT, UR39, URZ, UPT, UP0 ;  /* 0x000000ff2700728c */ /* 0x000fec000bf05300 */
[----:B------:R-:W-:Y:S05]  /*6160*/  PLOP3.LUT P3, PT, PT, PT, UP0, 0x80, 0x8 ;  /* 0x000000000008781c */ /* 0x000fea0003f6f008 */
[----:B------:R-:W1:Y:S01]  /*6170*/  @UP0 LDCU.64 UR6, c[0x0][0x888] ;  /* 0x00011100ff0607ac */ /* 0x000e620008000a00 */
[----:B------:R-:W-:Y:S07]  /*6180*/  @UP0 UIMAD UR4, UR36, UR44, URZ ;  /* 0x0000002c240402a4 */ /* 0x000fee000f8e02ff */
[----:B------:R-:W-:Y:S01]  /*6190*/  @!P3 PRMT R92, R0, 0x7610, R92 ;  /* 0x00007610005cb816 */ /* 0x000fe2000000005c */
[----:B-1----:R-:W-:Y:S03]  /*61a0*/  @UP0 UIMAD.WIDE UR6, UR4, 0x4, UR6 ;  /* 0x00000004040608a5 */ /* 0x002fe6000f8e0206 */
[----:B------:R-:W1:Y:S03]  /*61b0*/  @!UP0 LDCU UR4, c[0x0][0x880] ;  /* 0x00011000ff0487ac */ /* 0x000e660008000800 */
[----:B------:R-:W-:Y:S01]  /*61c0*/  IMAD.U32 R2, RZ, RZ, UR6 ;  /* 0x00000006ff027e24 */ /* 0x000fe2000f8e00ff */
[----:B------:R-:W-:Y:S05]  /*61d0*/  MOV R3, UR7 ;  /* 0x0000000700037c02 */ /* 0x000fea0008000f00 */
[----:B-----5:R2:W5:Y:S02]  /*61e0*/  @P3 LDG.E R49, desc[UR46][R2.64] ;  /* 0x0000002e02313981 */ /* 0x020564000c1e1900 */
[----:B-12---:R-:W-:Y:S02]  /*61f0*/  @!P3 IMAD.U32 R49, RZ, RZ, UR4 ;  /* 0x00000004ff31be24 */ /* 0x006fe4000f8e00ff */
.L_x_110:
[----:B------:R-:W-:Y:S05]  /*6200*/  @!P4 BRA `(.L_x_111) ;  /* 0x000000000020c947 */ /* 0x000fea0003800000 */
[----:B------:R-:W-:Y:S04]  /*6210*/  ISETP.NE.U32.AND P3, PT, R84, RZ, PT ;  /* 0x000000ff5400720c */ /* 0x000fe80003f65070 */
[----:B------:R-:W-:Y:S11]  /*6220*/  ISETP.NE.AND.EX P3, PT, R85, RZ, PT, P3 ;  /* 0x000000ff5500720c */ /* 0x000ff60003f65330 */
[----:B------:R-:W-:Y:S02]  /*6230*/  @!UPT UIADD3 URZ, UPT, UPT, URZ, URZ, URZ ;  /* 0x000000fffffff290 */ /* 0x000fe4000fffe0ff */
[----:B------:R-:W1:Y:S01]  /*6240*/  @P3 LDC.64 R2, c[0x0][0x8a8] ;  /* 0x00022a00ff023b82 */ /* 0x000e620000000a00 */
[----:B------:R-:W-:Y:S04]  /*6250*/  @P3 IMAD R0, R86, UR36, RZ ;  /* 0x0000002456003c24 */ /* 0x000fe8000f8e02ff */
[----:B-1----:R-:W-:Y:S05]  /*6260*/  @P3 IMAD.WIDE R2, R0, 0x4, R2 ;  /* 0x0000000400023825 */ /* 0x002fea00078e0202 */
[----:B-----5:R1:W5:Y:S02]  /*6270*/  @P3 LDG.E R47, desc[UR46][R2.64] ;  /* 0x0000002e022f3981 */ /* 0x020364000c1e1900 */
[----:B-1----:R-:W2:Y:S02]  /*6280*/  @!P3 LDC R47, c[0x0][0x8a0] ;  /* 0x00022800ff2fbb82 */ /* 0x002ea40000000800 */
.L_x_111:
[----:B-----5:R-:W-:Y:S01]  /*6290*/  FSETP.NEU.AND P3, PT, R49, RZ, PT ;  /* 0x000000ff3100720b */ /* 0x020fe20003f6d000 */
[----:B------:R-:W-:Y:S01]  /*62a0*/  BSSY B1, `(.L_x_112) ;  /* 0x0000039000017945 */ /* 0x000fe20003800000 */
[----:B------:R-:W-:Y:S01]  /*62b0*/  SEL R3, RZ, 0xffffffff, P2 ;  /* 0xffffffffff037807 */ /* 0x000fe20001000000 */
[----:B------:R-:W-:Y:S01]  /*62c0*/  IMAD.MOV.U32 R61, RZ, RZ, 0x1 ;  /* 0x00000001ff3d7424 */ /* 0x000fe200078e00ff */
[----:B------:R-:W-:Y:S01]  /*62d0*/  @P1 LOP3.LUT P2, RZ, R92, 0xff, RZ, 0xc0, !PT ;  /* 0x000000ff5cff1812 */ /* 0x000fe2000784c0ff */
[----:B------:R-:W-:Y:S01]  /*62e0*/  IMAD R48, R45, 0x80, R46 ;  /* 0x000000802d307824 */ /* 0x000fe200078e022e */
[----:B------:R-:W-:Y:S01]  /*62f0*/  @P1 SEL R0, RZ, 0xffffffff, P3 ;  /* 0xffffffffff001807 */ /* 0x000fe20001800000 */
[----:B------:R-:W-:Y:S01]  /*6300*/  IMAD R110, R105, -0x10, R103 ;  /* 0xfffffff0696e7824 */ /* 0x000fe200078e0267 */
[----:B------:R-:W-:Y:S01]  /*6310*/  LOP3.LUT R101, R101, 0x1, RZ, 0x3c, !PT ;  /* 0x0000000165657812 */ /* 0x000fe200078e3cff */
[----:B------:R-:W-:Y:S01]  /*6320*/  IMAD.MOV.U32 R60, RZ, RZ, RZ ;  /* 0x000000ffff3c7224 */ /* 0x000fe200078e00ff */
[----:B------:R-:W-:Y:S02]  /*6330*/  @P0 SEL R0, R3, R0, !P2 ;  /* 0x0000000003000207 */ /* 0x000fe40005000000 */
[----:B------:R-:W-:Y:S02]  /*6340*/  CS2R R82, SRZ ;  /* 0x0000000000527805 */ /* 0x000fe4000001ff00 */
[----:B------:R-:W-:Y:S02]  /*6350*/  LEA R112, R45, UR48, 0x3 ;  /* 0x000000302d707c11 */ /* 0x000fe4000f8e18ff */
[----:B------:R-:W-:Y:S02]  /*6360*/  CS2R R80, SRZ ;  /* 0x0000000000507805 */ /* 0x000fe4000001ff00 */
[----:B------:R-:W-:Y:S02]  /*6370*/  @P1 LOP3.LUT R0, R0, 0x1, RZ, 0xc0, !PT ;  /* 0x0000000100001812 */ /* 0x000fe400078ec0ff */
[----:B------:R-:W-:Y:S02]  /*6380*/  CS2R R74, SRZ ;  /* 0x00000000004a7805 */ /* 0x000fe4000001ff00 */
[----:B------:R-:W-:Y:S02]  /*6390*/  PLOP3.LUT P2, PT, PT, PT, UP1, 0x80, 0x8 ;  /* 0x000000000008781c */ /* 0x000fe40003f4f018 */
[----:B------:R-:W-:Y:S02]  /*63a0*/  CS2R R72, SRZ ;  /* 0x0000000000487805 */ /* 0x000fe4000001ff00 */
[----:B------:R-:W-:Y:S02]  /*63b0*/  ISETP.NE.U32.OR P5, PT, R0, 0x1, !P1 ;  /* 0x000000010000780c */ /* 0x000fe40004fa5470 */
[----:B------:R-:W-:Y:S02]  /*63c0*/  CS2R R66, SRZ ;  /* 0x0000000000427805 */ /* 0x000fe4000001ff00 */
[----:B------:R-:W-:Y:S02]  /*63d0*/  LOP3.LUT P4, R108, R92, 0xff, RZ, 0xc0, !PT ;  /* 0x000000ff5c6c7812 */ /* 0x000fe4000788c0ff */
[----:B------:R-:W-:Y:S02]  /*63e0*/  CS2R R64, SRZ ;  /* 0x0000000000407805 */ /* 0x000fe4000001ff00 */
[----:B------:R-:W-:Y:S02]  /*63f0*/  SEL R2, RZ, 0xffffffff, P3 ;  /* 0xffffffffff027807 */ /* 0x000fe40001800000 */
[----:B------:R-:W-:Y:S02]  /*6400*/  CS2R R58, SRZ ;  /* 0x00000000003a7805 */ /* 0x000fe4000001ff00 */
[----:B------:R-:W-:Y:S02]  /*6410*/  P2R R111, PR, RZ, 0x20 ;  /* 0x00000020ff6f7803 */ /* 0x000fe40000000000 */
[----:B------:R-:W-:Y:S02]  /*6420*/  CS2R R56, SRZ ;  /* 0x0000000000387805 */ /* 0x000fe4000001ff00 */
[----:B------:R-:W-:Y:S02]  /*6430*/  @P2 SEL R2, R3, R2, !P4 ;  /* 0x0000000203022207 */ /* 0x000fe40006000000 */
[----:B------:R-:W-:Y:S02]  /*6440*/  @P5 SHF.L.U32 R0, R101, 0x1f, RZ ;  /* 0x0000001f65005819 */ /* 0x000fe400000006ff */
[----:B------:R-:W-:Y:S02]  /*6450*/  LOP3.LUT R2, R2, 0x1, RZ, 0xc0, !PT ;  /* 0x0000000102027812 */ /* 0x000fe400078ec0ff */
[----:B------:R1:W3:Y:S02]  /*6460*/  @P5 SYNCS.PHASECHK.TRANS64.TRYWAIT P1, [UR48+0x80], R0 ;  /* 0x00008000ff0055a7 */ /* 0x0002e40008021130 */
[----:B------:R-:W-:Y:S04]  /*6470*/  ISETP.NE.U32.AND P2, PT, R2, 0x1, PT ;  /* 0x000000010200780c */ /* 0x000fe80003f45070 */
[----:B------:R-:W-:Y:S02]  /*6480*/  P2R R62, PR, RZ, 0x4 ;  /* 0x00000004ff3e7803 */ /* 0x000fe40000000000 */
[----:B-1----:R-:W-:Y:S04]  /*6490*/  SHF.L.U32 R0, R100, 0x1f, RZ ;  /* 0x0000001f64007819 */ /* 0x002fe800000006ff */
[----:B------:R1:W4:Y:S01]  /*64a0*/  SYNCS.PHASECHK.TRANS64.TRYWAIT P0, [R112+URZ+0xf0], R0 ;  /* 0x0000f000700075a7 */ /* 0x00032200080011ff */
[----:B---3--:R-:W-:Y:S01]  /*64b0*/  @P5 SEL R61, RZ, 0x1, !P1 ;  /* 0x00000001ff3d5807 */ /* 0x008fe20004800000 */
[----:B-1----:R-:W-:Y:S06]  /*64c0*/  @!P5 BRA `(.L_x_113) ;  /* 0x000000000058d947 */ /* 0x002fec0003800000 */
[----:B------:R-:W-:Y:S01]  /*64d0*/  IMAD.MOV.U32 R83, RZ, RZ, RZ ;  /* 0x000000ffff537224 */ /* 0x000fe200078e00ff */
[----:B------:R-:W-:Y:S01]  /*64e0*/  ISETP.NE.AND P1, PT, R61, RZ, PT ;  /* 0x000000ff3d00720c */ /* 0x000fe20003f25270 */
[----:B------:R-:W-:Y:S01]  /*64f0*/  BSSY B0, `(.L_x_114) ;  /* 0x000000c000007945 */ /* 0x000fe20003800000 */
[----:B------:R-:W-:Y:S02]  /*6500*/  CS2R R58, SRZ ;  /* 0x00000000003a7805 */ /* 0x000fe4000001ff00 */
[----:B------:R-:W-:Y:S02]  /*6510*/  CS2R R56, SRZ ;  /* 0x0000000000387805 */ /* 0x000fe4000001ff00 */
[----:B------:R-:W-:Y:S02]  /*6520*/  CS2R R66, SRZ ;  /* 0x0000000000427805 */ /* 0x000fe4000001ff00 */
[----:B------:R-:W-:Y:S02]  /*6530*/  CS2R R64, SRZ ;  /* 0x0000000000407805 */ /* 0x000fe4000001ff00 */
[----:B------:R-:W-:Y:S02]  /*6540*/  CS2R R74, SRZ ;  /* 0x00000000004a7805 */ /* 0x000fe4000001ff00 */
[----:B------:R-:W-:Y:S02]  /*6550*/  CS2R R72, SRZ ;  /* 0x0000000000487805 */ /* 0x000fe4000001ff00 */
[----:B------:R-:W-:Y:S01]  /*6560*/  CS2R R80, SRZ ;  /* 0x0000000000507805 */ /* 0x000fe2000001ff00 */
[----:B------:R-:W-:Y:S06]  /*6570*/  @P1 BRA `(.L_x_115) ;  /* 0x00000000000c1947 */ /* 0x000fec0003800000 */
[----:B------:R-:W-:Y:S04]  /*6580*/  SHF.L.U32 R3, R101, 0x1f, RZ ;  /* 0x0000001f65037819 */ /* 0x000fe800000006ff */
[----:B------:R-:W1:Y:S02]  /*6590*/  SYNCS.PHASECHK.TRANS64.TRYWAIT P1, [UR48+0x80], R3 ;  /* 0x00008003ff0075a7 */ /* 0x000e640008021130 */
[----:B-1----:R-:W-:Y:S05]  /*65a0*/  @!P1 BRA `(.L_x_116) ;  /* 0x00000040005c9947 */ /* 0x002fea0003800000 */
.L_x_115:
[----:B------:R-:W-:Y:S05]  /*65b0*/  BSYNC B0 ;  /* 0x0000000000007941 */ /* 0x000fea0003800000 */
.L_x_114:
[----:B------:R-:W-:Y:S01]  /*65c0*/  ISETP.NE.AND P1, PT, R62, RZ, PT ;  /* 0x000000ff3e00720c */ /* 0x000fe20003f25270 */
[----:B------:R-:W-:Y:S11]  /*65d0*/  HFMA2 R60, -RZ, RZ, 0, 5.9604644775390625e-08 ;  /* 0x00000001ff3c7431 */ /* 0x000ff600000001ff */
[----:B------:R-:W-:Y:S01]  /*65e0*/  @!UPT UIADD3 URZ, UPT, UPT, URZ, URZ, URZ ;  /* 0x000000fffffff290 */ /* 0x000fe2000fffe0ff */
[----:B------:R3:W1:Y:S04]  /*65f0*/  @P1 LDS.128 R56, [R104] ;  /* 0x0000000068381984 */ /* 0x0006680000000c00 */
[----:B------:R3:W1:Y:S04]  /*6600*/  @P1 LDS.128 R64, [R103+0x10] ;  /* 0x0000100067401984 */ /* 0x0006680000000c00 */
[----:B------:R3:W1:Y:S04]  /*6610*/  @P1 LDS.128 R72, [R102+0x20] ;  /* 0x0000200066481984 */ /* 0x0006680000000c00 */
[----:B------:R3:W1:Y:S02]  /*6620*/  @P1 LDS.128 R80, [R110+0x30] ;  /* 0x000030006e501984 */ /* 0x0006640000000c00 */
.L_x_113:
[----:B------:R-:W-:Y:S05]  /*6630*/  BSYNC B1 ;  /* 0x0000000000017941 */ /* 0x000fea0003800000 */
.L_x_112:
[----:B-1----:R-:W-:Y:S04]  /*6640*/  SHF.R.U32.HI R2, RZ, 0x15, R48 ;  /* 0x00000015ff027819 */ /* 0x002fe80000011630 */
[----:B------:R-:W-:Y:S01]  /*6650*/  LOP3.LUT P1, RZ, R2, 0x3, R96, 0x48, !PT ;  /* 0x0000000302ff7812 */ /* 0x000fe20007824860 */
[----:B------:R-:W-:Y:S01]  /*6660*/  @!UPT UIADD3 URZ, UPT, UPT, URZ, URZ, URZ ;  /* 0x000000fffffff290 */ /* 0x000fe2000fffe0ff */
[----:B----4-:R-:W-:Y:S11]  /*6670*/  @P0 BRA `(.L_x_117) ;  /* 0x0000000000080947 */ /* 0x010ff60003800000 */
[----:B------:R-:W1:Y:S02]  /*6680*/  SYNCS.PHASECHK.TRANS64.TRYWAIT P0, [R112+URZ+0xf0], R0 ;  /* 0x0000f000700075a7 */ /* 0x000e6400080011ff */
[----:B-1----:R-:W-:Y:S05]  /*6690*/  @!P0 BRA `(.L_x_118) ;  /* 0x0000004000388947 */ /* 0x002fea0003800000 */
.L_x_117:
[----:B------:R-:W-:Y:S05]  /*66a0*/  @!P1 BRA `(.L_x_119) ;  /* 0x0000000000409947 */ /* 0x000fea0003800000 */
[----:B------:R-:W4:Y:S01]  /*66b0*/  LDCU.64 UR8, c[0x4][0x70] ;  /* 0x01000e00ff0877ac */ /* 0x000f220008000a00 */
[----:B------:R-:W-:Y:S01]  /*66c0*/  MOV R3, 0x0 ;  /* 0x0000000000037802 */ /* 0x000fe20000000f00 */
[----:B------:R-:W-:Y:S02]  /*66d0*/  HFMA2 R12, -RZ, RZ, 0, 5.9604644775390625e-08 ;  /* 0x00000001ff0c7431 */ /* 0x000fe400000001ff */
[----:B------:R-:W-:Y:S02]  /*66e0*/  IMAD.MOV.U32 R8, RZ, RZ, 0x192 ;  /* 0x00000192ff087424 */ /* 0x000fe400078e00ff */
[----:B------:R-:W-:Y:S01]  /*66f0*/  IMAD.MOV.U32 R13, RZ, RZ, RZ ;  /* 0x000000ffff0d7224 */ /* 0x000fe200078e00ff */
[----:B------:R-:W5:Y:S01]  /*6700*/  LDCU.64 UR6, c[0x4][0x78] ;  /* 0x01000f00ff0677ac */ /* 0x000f620008000a00 */
[----:B------:R-:W1:Y:S01]  /*6710*/  LDC.64 R2, c[0x4][R3] ;  /* 0x0100000003027b82 */ /* 0x000e620000000a00 */
[----:B------:R-:W2:Y:S01]  /*6720*/  LDCU.64 UR4, c[0x4][0x10] ;  /* 0x01000200ff0477ac */ /* 0x000ea20008000a00 */
[----:B----4-:R-:W-:Y:S01]  /*6730*/  MOV R5, UR9 ;  /* 0x0000000900057c02 */ /* 0x010fe20008000f00 */
[----:B------:R-:W-:Y:S01]  /*6740*/  IMAD.U32 R4, RZ, RZ, UR8 ;  /* 0x00000008ff047e24 */ /* 0x000fe2000f8e00ff */
[----:B-----5:R-:W-:Y:S01]  /*6750*/  MOV R7, UR7 ;  /* 0x0000000700077c02 */ /* 0x020fe20008000f00 */
[----:B------:R-:W-:Y:S01]  /*6760*/  IMAD.U32 R6, RZ, RZ, UR6 ;  /* 0x00000006ff067e24 */ /* 0x000fe2000f8e00ff */
[----:B--2---:R-:W-:Y:S01]  /*6770*/  MOV R11, UR5 ;  /* 0x00000005000b7c02 */ /* 0x004fe20008000f00 */
[----:B------:R-:W-:Y:S02]  /*6780*/  IMAD.U32 R10, RZ, RZ, UR4 ;  /* 0x00000004ff0a7e24 */ /* 0x000fe4000f8e00ff */
[----:B------:R-:W-:Y:S07]  /*6790*/  LEPC R20, `(.L_x_119) ;  /* 0x000000001014794e */ /* 0x000fee0000000000 */
[----:B-1-3--:R-:W-:Y:S05]  /*67a0*/  CALL.ABS.NOINC R2 ;  /* 0x0000000002007343 */ /* 0x00afea0003c00000 */
.L_x_119:
[----:B------:R-:W-:Y:S01]  /*67b0*/  SHF.L.U32 R50, R56, 0x10, RZ ;  /* 0x0000001038327819 */ /* 0x000fe200000006ff */
[----:B------:R-:W-:Y:S05]  /*67c0*/  WARPSYNC.ALL ;  /* 0x0000000000007948 */ /* 0x000fea0003800000 */
[----:B------:R-:W-:Y:S01]  /*67d0*/  R2UR UR4, R48 ;  /* 0x00000000300472ca */ /* 0x000fe200000e0000 */
[----:B------:R-:W-:Y:S01]  /*67e0*/  BSSY.RECONVERGENT B0, `(.L_x_120) ;  /* 0x000008c000007945 */ /* 0x000fe20003800200 */
[----:B------:R-:W-:Y:S02]  /*67f0*/  LOP3.LUT R51, R56, 0xffff0000, RZ, 0xc0, !PT ;  /* 0xffff000038337812 */ /* 0x000fe400078ec0ff */
[----:B------:R-:W-:Y:S02]  /*6800*/  SHF.L.U32 R52, R57, 0x10, RZ ;  /* 0x0000001039347819 */ /* 0x000fe400000006ff */
[----:B------:R-:W-:Y:S07]  /*6810*/  ISETP.NE.AND P0, PT, R106, RZ, PT ;  /* 0x000000ff6a00720c */ /* 0x000fee0003f05270 */
[----:B------:R-:W1:Y:S02]  /*6820*/  LDTM.x32 R4, tmem[UR4] ;  /* 0x00000004000479ee */ /* 0x000e6400082c0000 */
[C---:B-12---:R-:W-:Y:S01]  /*6830*/  FMUL R0, R47.reuse, R4 ;  /* 0x000000042f007220 */ /* 0x046fe20000400000 */
[C---:B------:R-:W-:Y:S01]  /*6840*/  FMUL R2, R47.reuse, R5 ;  /* 0x000000052f027220 */ /* 0x040fe20000400000 */
[C---:B------:R-:W-:Y:S01]  /*6850*/  FMUL R4, R47.reuse, R8 ;  /* 0x000000082f047220 */ /* 0x040fe20000400000 */
[C---:B------:R-:W-:Y:S01]  /*6860*/  FMUL R3, R47.reuse, R6 ;  /* 0x000000062f037220 */ /* 0x040fe20000400000 */
[C---:B------:R-:W-:Y:S01]  /*6870*/  FMUL R5, R47.reuse, R9 ;  /* 0x000000092f057220 */ /* 0x040fe20000400000 */
[C---:B------:R-:W-:Y:S01]  /*6880*/  FMUL R8, R47.reuse, R12 ;  /* 0x0000000c2f087220 */ /* 0x040fe20000400000 */
[C---:B------:R-:W-:Y:S01]  /*6890*/  FMUL R6, R47.reuse, R10 ;  /* 0x0000000a2f067220 */ /* 0x040fe20000400000 */
[C---:B------:R-:W-:Y:S01]  /*68a0*/  FMUL R9, R47.reuse, R13 ;  /* 0x0000000d2f097220 */ /* 0x040fe20000400000 */
[----:B------:R-:W-:Y:S01]  /*68b0*/  FMUL R12, R47, R16 ;  /* 0x000000102f0c7220 */ /* 0x000fe20000400000 */
[----:B------:R-:W-:Y:S01]  /*68c0*/  FFMA R0, R49, R50, R0 ;  /* 0x0000003231007223 */ /* 0x000fe20000000000 */
[C---:B------:R-:W-:Y:S01]  /*68d0*/  FMUL R10, R47.reuse, R14 ;  /* 0x0000000e2f0a7220 */ /* 0x040fe20000400000 */
[C---:B------:R-:W-:Y:S01]  /*68e0*/  FMUL R13, R47.reuse, R17 ;  /* 0x000000112f0d7220 */ /* 0x040fe20000400000 */
[----:B------:R-:W-:Y:S01]  /*68f0*/  FMUL R16, R47, R20 ;  /* 0x000000142f107220 */ /* 0x000fe20000400000 */
[----:B------:R-:W-:Y:S01]  /*6900*/  FFMA R2, R49, R51, R2 ;  /* 0x0000003331027223 */ /* 0x000fe20000000002 */
[C---:B------:R-:W-:Y:S01]  /*6910*/  FMUL R14, R47.reuse, R18 ;  /* 0x000000122f0e7220 */ /* 0x040fe20000400000 */
        /* <DEDUP_REMOVED lines=8> */
[----:B------:R-:W-:Y:S01]  /*69a0*/  LOP3.LUT R32, R57, 0xffff0000, RZ, 0xc0, !PT ;  /* 0xffff000039207812 */ /* 0x000fe200078ec0ff */
[C---:B------:R-:W-:Y:S01]  /*69b0*/  FMUL R26, R47.reuse, R30 ;  /* 0x0000001e2f1a7220 */ /* 0x040fe20000400000 */
[----:B------:R-:W-:Y:S01]  /*69c0*/  FMUL R29, R47, R33 ;  /* 0x000000212f1d7220 */ /* 0x000fe20000400000 */
[----:B------:R-:W-:Y:S01]  /*69d0*/  SHF.L.U32 R33, R58, 0x10, RZ ;  /* 0x000000103a217819 */ /* 0x000fe200000006ff */
[----:B------:R-:W-:Y:S01]  /*69e0*/  FFMA R3, R49, R52, R3 ;  /* 0x0000003431037223 */ /* 0x000fe20000000003 */
[----:B------:R-:W-:Y:S01]  /*69f0*/  F2FP.BF16.F32.PACK_AB R52, R2, R0 ;  /* 0x000000000234723e */ /* 0x000fe200000010ff */
[----:B------:R-:W-:Y:S01]  /*6a00*/  FMUL R7, R47, R7 ;  /* 0x000000072f077220 */ /* 0x000fe20000400000 */
[----:B------:R-:W-:Y:S01]  /*6a10*/  SHF.L.U32 R0, R59, 0x10, RZ ;  /* 0x000000103b007819 */ /* 0x000fe200000006ff */
[----:B------:R-:W-:Y:S01]  /*6a20*/  FMUL R30, R47, R34 ;  /* 0x000000222f1e7220 */ /* 0x000fe20000400000 */
[----:B------:R-:W-:Y:S01]  /*6a30*/  LOP3.LUT R34, R58, 0xffff0000, RZ, 0xc0, !PT ;  /* 0xffff00003a227812 */ /* 0x000fe200078ec0ff */
[----:B------:R-:W-:Y:S01]  /*6a40*/  FFMA R7, R49, R32, R7 ;  /* 0x0000002031077223 */ /* 0x000fe20000000007 */
[----:B------:R-:W-:Y:S01]  /*6a50*/  LOP3.LUT R2, R59, 0xffff0000, RZ, 0xc0, !PT ;  /* 0xffff00003b027812 */ /* 0x000fe200078ec0ff */
[----:B------:R-:W-:Y:S01]  /*6a60*/  FFMA R4, R49, R33, R4 ;  /* 0x0000002131047223 */ /* 0x000fe20000000004 */
[----:B------:R-:W-:Y:S01]  /*6a70*/  FMUL R11, R47, R11 ;  /* 0x0000000b2f0b7220 */ /* 0x000fe20000400000 */
[----:B------:R-:W-:Y:S01]  /*6a80*/  FFMA R5, R49, R34, R5 ;  /* 0x0000002231057223 */ /* 0x000fe20000000005 */
[----:B------:R-:W-:Y:S01]  /*6a90*/  F2FP.BF16.F32.PACK_AB R53, R7, R3 ;  /* 0x000000030735723e */ /* 0x000fe200000010ff */
[C---:B------:R-:W-:Y:S01]  /*6aa0*/  FFMA R6, R49.reuse, R0, R6 ;  /* 0x0000000031067223 */ /* 0x040fe20000000006 */
[C---:B------:R-:W-:Y:S01]  /*6ab0*/  SHF.L.U32 R0, R64.reuse, 0x10, RZ ;  /* 0x0000001040007819 */ /* 0x040fe200000006ff */
[----:B------:R-:W-:Y:S01]  /*6ac0*/  FFMA R11, R49, R2, R11 ;  /* 0x00000002310b7223 */ /* 0x000fe2000000000b */
[----:B------:R-:W-:Y:S01]  /*6ad0*/  LOP3.LUT R2, R64, 0xffff0000, RZ, 0xc0, !PT ;  /* 0xffff000040027812 */ /* 0x000fe200078ec0ff */
[----:B------:R-:W-:Y:S01]  /*6ae0*/  FMUL R15, R47, R15 ;  /* 0x0000000f2f0f7220 */ /* 0x000fe20000400000 */
[----:B------:R-:W-:Y:S01]  /*6af0*/  SHF.L.U32 R3, R65, 0x10, RZ ;  /* 0x0000001041037819 */ /* 0x000fe200000006ff */
[----:B------:R-:W-:Y:S01]  /*6b00*/  FFMA R8, R49, R0, R8 ;  /* 0x0000000031087223 */ /* 0x000fe20000000008 */
[----:B------:R-:W-:Y:S01]  /*6b10*/  LOP3.LUT R0, R65, 0xffff0000, RZ, 0xc0, !PT ;  /* 0xffff000041007812 */ /* 0x000fe200078ec0ff */
[C---:B------:R-:W-:Y:S01]  /*6b20*/  FFMA R9, R49.reuse, R2, R9 ;  /* 0x0000000231097223 */ /* 0x040fe20000000009 */
[C---:B------:R-:W-:Y:S01]  /*6b30*/  SHF.L.U32 R2, R66.reuse, 0x10, RZ ;  /* 0x0000001042027819 */ /* 0x040fe200000006ff */
[----:B------:R-:W-:Y:S01]  /*6b40*/  FFMA R10, R49, R3, R10 ;  /* 0x00000003310a7223 */ /* 0x000fe2000000000a */
[----:B------:R-:W-:Y:S01]  /*6b50*/  SHF.L.U32 R3, R67, 0x10, RZ ;  /* 0x0000001043037819 */ /* 0x000fe200000006ff */
[C---:B------:R-:W-:Y:S01]  /*6b60*/  FFMA R15, R49.reuse, R0, R15 ;  /* 0x00000000310f7223 */ /* 0x040fe2000000000f */
[----:B------:R-:W-:Y:S01]  /*6b70*/  LOP3.LUT R0, R66, 0xffff0000, RZ, 0xc0, !PT ;  /* 0xffff000042007812 */ /* 0x000fe200078ec0ff */
[----:B------:R-:W-:Y:S01]  /*6b80*/  FFMA R12, R49, R2, R12 ;  /* 0x00000002310c7223 */ /* 0x000fe2000000000c */
[C---:B------:R-:W-:Y:S01]  /*6b90*/  SHF.L.U32 R2, R72.reuse, 0x10, RZ ;  /* 0x0000001048027819 */ /* 0x040fe200000006ff */
[----:B------:R-:W-:Y:S01]  /*6ba0*/  FMUL R19, R47, R19 ;  /* 0x000000132f137220 */ /* 0x000fe20000400000 */
[----:B------:R-:W-:Y:S01]  /*6bb0*/  F2FP.BF16.F32.PACK_AB R54, R5, R4 ;  /* 0x000000040536723e */ /* 0x000fe200000010ff */
[----:B------:R-:W-:Y:S01]  /*6bc0*/  FFMA R13, R49, R0, R13 ;  /* 0x00000000310d7223 */ /* 0x000fe2000000000d */
[----:B------:R-:W-:Y:S01]  /*6bd0*/  LOP3.LUT R0, R67, 0xffff0000, RZ, 0xc0, !PT ;  /* 0xffff000043007812 */ /* 0x000fe200078ec0ff */
[----:B------:R-:W-:Y:S01]  /*6be0*/  FFMA R14, R49, R3, R14 ;  /* 0x00000003310e7223 */ /* 0x000fe2000000000e */
[----:B------:R-:W-:Y:S01]  /*6bf0*/  LOP3.LUT R3, R72, 0xffff0000, RZ, 0xc0, !PT ;  /* 0xffff000048037812 */ /* 0x000fe200078ec0ff */
[----:B------:R-:W-:Y:S01]  /*6c00*/  FMUL R23, R47, R23 ;  /* 0x000000172f177220 */ /* 0x000fe20000400000 */
[----:B------:R-:W-:Y:S01]  /*6c10*/  F2FP.BF16.F32.PACK_AB R55, R11, R6 ;  /* 0x000000060b37723e */ /* 0x000fe200000010ff */
[----:B------:R-:W-:Y:S01]  /*6c20*/  FFMA R19, R49, R0, R19 ;  /* 0x0000000031137223 */ /* 0x000fe20000000013 */
[----:B------:R-:W-:Y:S01]  /*6c30*/  SHF.L.U32 R0, R73, 0x10, RZ ;  /* 0x0000001049007819 */ /* 0x000fe200000006ff */
[----:B------:R-:W-:Y:S01]  /*6c40*/  FFMA R16, R49, R2, R16 ;  /* 0x0000000231107223 */ /* 0x000fe20000000010 */
[----:B------:R-:W-:Y:S01]  /*6c50*/  LOP3.LUT R2, R73, 0xffff0000, RZ, 0xc0, !PT ;  /* 0xffff000049027812 */ /* 0x000fe200078ec0ff */
[----:B------:R-:W-:Y:S01]  /*6c60*/  FFMA R17, R49, R3, R17 ;  /* 0x0000000331117223 */ /* 0x000fe20000000011 */
[----:B------:R-:W-:Y:S01]  /*6c70*/  SHF.L.U32 R3, R75, 0x10, RZ ;  /* 0x000000104b037819 */ /* 0x000fe200000006ff */
[----:B------:R-:W-:Y:S01]  /*6c80*/  FFMA R18, R49, R0, R18 ;  /* 0x0000000031127223 */ /* 0x000fe20000000012 */
[C---:B------:R-:W-:Y:S01]  /*6c90*/  SHF.L.U32 R0, R74.reuse, 0x10, RZ ;  /* 0x000000104a007819 */ /* 0x040fe200000006ff */
[----:B------:R1:W-:Y:S01]  /*6ca0*/  STS.128 [R104], R52 ;  /* 0x0000003468007388 */ /* 0x0003e20000000c00 */
[----:B------:R-:W-:Y:S01]  /*6cb0*/  F2FP.BF16.F32.PACK_AB R8, R9, R8 ;  /* 0x000000080908723e */ /* 0x000fe200000010ff */
[C---:B------:R-:W-:Y:S01]  /*6cc0*/  FFMA R23, R49.reuse, R2, R23 ;  /* 0x0000000231177223 */ /* 0x040fe20000000017 */
[----:B------:R-:W-:Y:S01]  /*6cd0*/  LOP3.LUT R2, R74, 0xffff0000, RZ, 0xc0, !PT ;  /* 0xffff00004a027812 */ /* 0x000fe200078ec0ff */
[----:B------:R-:W-:Y:S01]  /*6ce0*/  FFMA R20, R49, R0, R20 ;  /* 0x0000000031147223 */ /* 0x000fe20000000014 */
[----:B------:R-:W-:Y:S01]  /*6cf0*/  LOP3.LUT R0, R75, 0xffff0000, RZ, 0xc0, !PT ;  /* 0xffff00004b007812 */ /* 0x000fe200078ec0ff */
[----:B------:R-:W-:Y:S01]  /*6d00*/  FMUL R27, R47, R27 ;  /* 0x0000001b2f1b7220 */ /* 0x000fe20000400000 */
[----:B------:R-:W-:Y:S01]  /*6d10*/  F2FP.BF16.F32.PACK_AB R9, R15, R10 ;  /* 0x0000000a0f09723e */ /* 0x000fe200000010ff */
[C---:B------:R-:W-:Y:S01]  /*6d20*/  FFMA R21, R49.reuse, R2, R21 ;  /* 0x0000000231157223 */ /* 0x040fe20000000015 */
[C---:B------:R-:W-:Y:S01]  /*6d30*/  FFMA R22, R49.reuse, R3, R22 ;  /* 0x0000000331167223 */ /* 0x040fe20000000016 */
[----:B------:R-:W-:Y:S01]  /*6d40*/  FFMA R27, R49, R0, R27 ;  /* 0x00000000311b7223 */ /* 0x000fe2000000001b */
[C---:B------:R-:W-:Y:S01]  /*6d50*/  SHF.L.U32 R2, R80.reuse, 0x10, RZ ;  /* 0x0000001050027819 */ /* 0x040fe200000006ff */
[C---:B------:R-:W-:Y:S01]  /*6d60*/  FMUL R31, R47.reuse, R31 ;  /* 0x0000001f2f1f7220 */ /* 0x040fe20000400000 */
[----:B------:R-:W-:Y:S01]  /*6d70*/  LOP3.LUT R0, R80, 0xffff0000, RZ, 0xc0, !PT ;  /* 0xffff000050007812 */ /* 0x000fe200078ec0ff */
[----:B------:R-:W-:Y:S01]  /*6d80*/  FMUL R35, R47, R35 ;  /* 0x000000232f237220 */ /* 0x000fe20000400000 */
[----:B------:R-:W-:Y:S01]  /*6d90*/  SHF.L.U32 R3, R81, 0x10, RZ ;  /* 0x0000001051037819 */ /* 0x000fe200000006ff */
[----:B------:R-:W-:Y:S01]  /*6da0*/  FFMA R24, R49, R2, R24 ;  /* 0x0000000231187223 */ /* 0x000fe20000000018 */
[----:B------:R-:W-:Y:S01]  /*6db0*/  F2FP.BF16.F32.PACK_AB R10, R13, R12 ;  /* 0x0000000c0d0a723e */ /* 0x000fe200000010ff */
[----:B------:R-:W-:Y:S01]  /*6dc0*/  FFMA R25, R49, R0, R25 ;  /* 0x0000000031197223 */ /* 0x000fe20000000019 */
[----:B------:R-:W-:Y:S01]  /*6dd0*/  F2FP.BF16.F32.PACK_AB R11, R19, R14 ;  /* 0x0000000e130b723e */ /* 0x000fe200000010ff */
[----:B------:R-:W-:Y:S01]  /*6de0*/  FFMA R26, R49, R3, R26 ;  /* 0x00000003311a7223 */ /* 0x000fe2000000001a */
[----:B------:R-:W-:Y:S02]  /*6df0*/  LOP3.LUT R0, R81, 0xffff0000, RZ, 0xc0, !PT ;  /* 0xffff000051007812 */ /* 0x000fe400078ec0ff */
[C---:B------:R-:W-:Y:S01]  /*6e00*/  SHF.L.U32 R2, R82.reuse, 0x10, RZ ;  /* 0x0000001052027819 */ /* 0x040fe200000006ff */
[----:B------:R1:W-:Y:S01]  /*6e10*/  STS.128 [R103+0x10], R8 ;  /* 0x0000100867007388 */ /* 0x0003e20000000c00 */
[----:B------:R-:W-:Y:S01]  /*6e20*/  LOP3.LUT R3, R82, 0xffff0000, RZ, 0xc0, !PT ;  /* 0xffff000052037812 */ /* 0x000fe200078ec0ff */
[----:B------:R-:W-:Y:S01]  /*6e30*/  FFMA R31, R49, R0, R31 ;  /* 0x00000000311f7223 */ /* 0x000fe2000000001f */
[----:B------:R-:W-:Y:S01]  /*6e40*/  SHF.L.U32 R4, R83, 0x10, RZ ;  /* 0x0000001053047819 */ /* 0x000fe200000006ff */
[----:B------:R-:W-:Y:S01]  /*6e50*/  FFMA R28, R49, R2, R28 ;  /* 0x00000002311c7223 */ /* 0x000fe2000000001c */
[----:B------:R-:W-:Y:S01]  /*6e60*/  F2FP.BF16.F32.PACK_AB R16, R17, R16 ;  /* 0x000000101110723e */ /* 0x000fe200000010ff */
[----:B------:R-:W-:Y:S01]  /*6e70*/  FFMA R29, R49, R3, R29 ;  /* 0x00000003311d7223 */ /* 0x000fe2000000001d */
[----:B------:R-:W-:Y:S01]  /*6e80*/  LOP3.LUT R5, R83, 0xffff0000, RZ, 0xc0, !PT ;  /* 0xffff000053057812 */ /* 0x000fe200078ec0ff */
[----:B------:R-:W-:Y:S01]  /*6e90*/  FFMA R30, R49, R4, R30 ;  /* 0x00000004311e7223 */ /* 0x000fe2000000001e */
[----:B------:R-:W-:Y:S02]  /*6ea0*/  F2FP.BF16.F32.PACK_AB R17, R23, R18 ;  /* 0x000000121711723e */ /* 0x000fe400000010ff */
[----:B------:R-:W-:Y:S01]  /*6eb0*/  F2FP.BF16.F32.PACK_AB R18, R21, R20 ;  /* 0x000000141512723e */ /* 0x000fe200000010ff */
[----:B------:R-:W-:Y:S01]  /*6ec0*/  FFMA R35, R49, R5, R35 ;  /* 0x0000000531237223 */ /* 0x000fe20000000023 */
[----:B------:R-:W-:Y:S02]  /*6ed0*/  F2FP.BF16.F32.PACK_AB R19, R27, R22 ;  /* 0x000000161b13723e */ /* 0x000fe400000010ff */
[----:B------:R-:W-:Y:S02]  /*6ee0*/  F2FP.BF16.F32.PACK_AB R24, R25, R24 ;  /* 0x000000181918723e */ /* 0x000fe400000010ff */
[----:B------:R-:W-:Y:S01]  /*6ef0*/  F2FP.BF16.F32.PACK_AB R25, R31, R26 ;  /* 0x0000001a1f19723e */ /* 0x000fe200000010ff */
[----:B------:R1:W-:Y:S01]  /*6f00*/  STS.128 [R102+0x20], R16 ;  /* 0x0000201066007388 */ /* 0x0003e20000000c00 */
[----:B------:R-:W-:Y:S02]  /*6f10*/  F2FP.BF16.F32.PACK_AB R26, R29, R28 ;  /* 0x0000001c1d1a723e */ /* 0x000fe400000010ff */
[----:B------:R-:W-:Y:S05]  /*6f20*/  F2FP.BF16.F32.PACK_AB R27, R35, R30 ;  /* 0x0000001e231b723e */ /* 0x000fea00000010ff */
[----:B------:R1:W-:Y:S01]  /*6f30*/  STS.128 [R110+0x30], R24 ;  /* 0x000030186e007388 */ /* 0x0003e20000000c00 */
[----:B------:R-:W-:Y:S01]  /*6f40*/  @!PT LDS RZ, [RZ] ;  /* 0x00000000fffff984 */ /* 0x000fe20000000800 */
[----:B------:R-:W-:Y:S01]  /*6f50*/  @!PT LDS RZ, [RZ] ;  /* 0x00000000fffff984 */ /* 0x000fe20000000800 */
[----:B------:R-:W-:Y:S01]  /*6f60*/  @!PT LDS RZ, [RZ] ;  /* 0x00000000fffff984 */ /* 0x000fe20000000800 */
[----:B------:R-:W-:Y:S01]  /*6f70*/  @!PT LDS RZ, [RZ] ;  /* 0x00000000fffff984 */ /* 0x000fe20000000800 */
[----:B------:R2:W-:Y:S07]  /*6f80*/  MEMBAR.ALL.CTA ;  /* 0x0000000000007992 */ /* 0x0005ee0000008000 */
[----:B--2---:R-:W2:Y:S02]  /*6f90*/  FENCE.VIEW.ASYNC.S ;  /* 0x00000000000073c6 */ /* 0x004ea40000000000 */
[----:B--2---:R-:W-:Y:S06]  /*6fa0*/  BAR.SYNC.DEFER_BLOCKING 0x1, 0x80 ;  /* 0x0042000000007b1d */ /* 0x004fec0000010000 */
[----:B------:R-:W-:Y:S05]  /*6fb0*/  @P0 BRA `(.L_x_121) ;  /* 0x0000000000380947 */ /* 0x000fea0003800000 */
[----:B------:R-:W-:Y:S02]  /*6fc0*/  UIADD3 UR4, UPT, UPT, UR48, 0x200, URZ ;  /* 0x0000020030047890 */ /* 0x000fe4000fffe0ff */
[----:B------:R-:W-:Y:S01]  /*6fd0*/  UIADD3 UR8, UP0, UPT, UR52, 0x680, URZ ;  /* 0x0000068034087890 */ /* 0x000fe2000ff1e0ff */
[----:B------:R-:W-:Y:S01]  /*6fe0*/  UMOV UR43, UR36 ;  /* 0x00000024002b7c82 */ /* 0x000fe20008000000 */
[----:B------:R-:W-:Y:S02]  /*6ff0*/  UIADD3 UR5, UPT, UPT, UR41, 0x80, URZ ;  /* 0x0000008029057890 */ /* 0x000fe4000fffe0ff */
[----:B------:R-:W-:Y:S01]  /*7000*/  MOV R97, UR4 ;  /* 0x0000000400617c02 */ /* 0x000fe20008000f00 */
[----:B------:R-:W-:Y:S02]  /*7010*/  UIADD3.X UR9, UPT, UPT, URZ, UR53, URZ, UP0, !UPT ;  /* 0x00000035ff097290 */ /* 0x000fe400087fe4ff */
[----:B------:R-:W-:Y:S01]  /*7020*/  UIADD3 UR4, UPT, UPT, UR48, 0x1200, URZ ;  /* 0x0000120030047890 */ /* 0x000fe2000fffe0ff */
[----:B------:R-:W-:Y:S01]  /*7030*/  R2UR UR40, R97 ;  /* 0x00000000612872ca */ /* 0x000fe200000e0000 */
[----:B------:R-:W-:Y:S01]  /*7040*/  UMOV UR6, UR42 ;  /* 0x0000002a00067c82 */ /* 0x000fe20008000000 */
[----:B------:R-:W-:Y:S11]  /*7050*/  UMOV UR7, UR36 ;  /* 0x0000002400077c82 */ /* 0x000ff60008000000 */
[----:B------:R2:W-:Y:S01]  /*7060*/  UTMASTG.3D [UR40], [UR8] ;  /* 0x00000028080073b5 */ /* 0x0005e20008010000 */
[----:B------:R2:W-:Y:S01]  /*7070*/  UTMASTG.3D [UR4], [UR8] ;  /* 0x00000004080073b5 */ /* 0x0005e20008010000 */
[----:B------:R0:W-:Y:S01]  /*7080*/  UTMACMDFLUSH ;  /* 0x00000000000079b7 */ /* 0x0001e20000000000 */
[----:B--2---:R-:W-:Y:S04]  /*7090*/  DEPBAR.LE SB0, 0x1 ;  /* 0x000080400000791a */ /* 0x004fe80000000000 */
.L_x_121:
[----:B------:R-:W-:Y:S05]  /*70a0*/  BSYNC.RECONVERGENT B0 ;  /* 0x0000000000007941 */ /* 0x000fea0003800200 */
.L_x_120:
[----:B------:R-:W-:Y:S01]  /*70b0*/  BAR.SYNC.DEFER_BLOCKING 0x1, 0x80 ;  /* 0x0042000000007b1d */ /* 0x000fe20000010000 */
[----:B------:R-:W-:Y:S01]  /*70c0*/  ISETP.NE.AND P1, PT, R111, RZ, PT ;  /* 0x000000ff6f00720c */ /* 0x000fe20003f25270 */
[----:B------:R-:W-:Y:S01]  /*70d0*/  UISETP.NE.AND UP0, UPT, UR49, URZ, UPT ;  /* 0x000000ff3100728c */ /* 0x000fe2000bf05270 */
[----:B------:R-:W-:Y:S11]  /*70e0*/  LEA R2, R60, UR48, 0x3 ;  /* 0x000000303c027c11 */ /* 0x000ff6000f8e18ff */
[----:B------:R-:W-:Y:S01]  /*70f0*/  @P1 SHF.L.U32 R3, R101, 0x1f, RZ ;  /* 0x0000001f65031819 */ /* 0x000fe200000006ff */
[----:B------:R-:W-:Y:S06]  /*7100*/  BRA.U !UP0, `(.L_x_122) ;  /* 0x0000000108247547 */ /* 0x000fec000b800000 */
[----:B------:R-:W-:Y:S01]  /*7110*/  IMAD.U32 R4, RZ, RZ, UR51 ;  /* 0x00000033ff047e24 */ /* 0x000fe2000f8e00ff */
[----:B------:R-:W-:Y:S01]  /*7120*/  MOV R0, UR37 ;  /* 0x0000002500007c02 */ /* 0x000fe20008000f00 */
[----:B------:R-:W-:Y:S03]  /*7130*/  UIADD3 UR51, UPT, UPT, UR51, 0x1, URZ ;  /* 0x0000000133337890 */ /* 0x000fe6000fffe0ff */
[----:B------:R-:W-:Y:S01]  /*7140*/  @P1 LEA R4, R4, UR48, 0x3 ;  /* 0x0000003004041c11 */ /* 0x000fe2000f8e18ff */
[----:B------:R-:W-:Y:S04]  /*7150*/  UISETP.NE.AND UP0, UPT, UR51, 0x4, UPT ;  /* 0x000000043300788c */ /* 0x000fe8000bf05270 */
[----:B------:R-:W-:Y:S01]  /*7160*/  @P1 VIADD R4, R4, 0xa0 ;  /* 0x000000a004041836 */ /* 0x000fe20000000000 */
[----:B------:R-:W-:Y:S04]  /*7170*/  USEL UR51, UR51, URZ, UP0 ;  /* 0x000000ff33337287 */ /* 0x000fe80008000000 */
[----:B------:R-:W-:Y:S04]  /*7180*/  @P1 PRMT R0, R0, 0x654, R4 ;  /* 0x0000065400001816 */ /* 0x000fe80000000004 */
[----:B------:R2:W-:Y:S04]  /*7190*/  @P1 SYNCS.ARRIVE.TRANS64.RED.A1T0 RZ, [R0+URZ], RZ ;  /* 0x000000ff00ff19a7 */ /* 0x0005e800081004ff */
.L_x_122:
[----:B------:R-:W4:Y:S01]  /*71a0*/  @P1 SYNCS.PHASECHK.TRANS64.TRYWAIT P0, [R2+URZ+0x80], R3 ;  /* 0x00008003020015a7 */ /* 0x000f2200080011ff */
[----:B------:R-:W-:Y:S01]  /*71b0*/  BSSY B1, `(.L_x_123) ;  /* 0x0000016000017945 */ /* 0x000fe20003800000 */
[----:B----4-:R-:W-:Y:S03]  /*71c0*/  @P1 SEL R61, RZ, 0x1, !P0 ;  /* 0x00000001ff3d1807 */ /* 0x010fe60004000000 */
[----:B------:R-:W-:Y:S05]  /*71d0*/  @!P1 BRA `(.L_x_124) ;  /* 0x00000000004c9947 */ /* 0x000fea0003800000 */
[----:B------:R-:W-:Y:S01]  /*71e0*/  ISETP.NE.AND P0, PT, R61, RZ, PT ;  /* 0x000000ff3d00720c */ /* 0x000fe20003f05270 */
[----:B------:R-:W-:Y:S01]  /*71f0*/  BSSY B0, `(.L_x_125) ;  /* 0x000000b000007945 */ /* 0x000fe20003800000 */
[----:B------:R-:W-:Y:S11]  /*7200*/  ISETP.NE.AND P1, PT, R62, RZ, PT ;  /* 0x000000ff3e00720c */ /* 0x000ff60003f25270 */
[----:B------:R-:W-:Y:S02]  /*7210*/  @!UPT UIADD3 URZ, UPT, UPT, URZ, URZ, URZ ;  /* 0x000000fffffff290 */ /* 0x000fe4000fffe0ff */
[C---:B------:R-:W-:Y:S01]  /*7220*/  @P1 IMAD R6, R60.reuse, 0x2000, R104 ;  /* 0x000020003c061824 */ /* 0x040fe200078e0268 */
[C---:B------:R-:W-:Y:S01]  /*7230*/  @P1 LEA R4, R60.reuse, R102, 0xd ;  /* 0x000000663c041211 */ /* 0x040fe200078e68ff */
[C---:B------:R-:W-:Y:S02]  /*7240*/  @P1 IMAD R5, R60.reuse, 0x2000, R103 ;  /* 0x000020003c051824 */ /* 0x040fe400078e0267 */
[----:B------:R-:W-:Y:S01]  /*7250*/  @P1 IMAD R3, R60, 0x2000, R110 ;  /* 0x000020003c031824 */ /* 0x000fe200078e026e */
[----:B------:R-:W-:Y:S06]  /*7260*/  @P0 BRA `(.L_x_126) ;  /* 0x00000000000c0947 */ /* 0x000fec0003800000 */
[----:B--2---:R-:W-:Y:S04]  /*7270*/  SHF.L.U32 R0, R101, 0x1f, RZ ;  /* 0x0000001f65007819 */ /* 0x004fe800000006ff */
[----:B------:R-:W2:Y:S02]  /*7280*/  SYNCS.PHASECHK.TRANS64.TRYWAIT P0, [R2+URZ+0x80], R0 ;  /* 0x00008000020075a7 */ /* 0x000ea400080011ff */
[----:B--2---:R-:W-:Y:S05]  /*7290*/  @!P0 BRA `(.L_x_127) ;  /* 0x00000034004c8947 */ /* 0x004fea0003800000 */
.L_x_126:
[----:B------:R-:W-:Y:S05]  /*72a0*/  BSYNC B0 ;  /* 0x0000000000007941 */ /* 0x000fea0003800000 */
.L_x_125:
[----:B------:R-:W-:Y:S02]  /*72b0*/  ISETP.NE.AND P0, PT, R62, RZ, PT ;  /* 0x000000ff3e00720c */ /* 0x000fe40003f05270 */
[----:B------:R-:W-:Y:S11]  /*72c0*/  IADD3 R60, PT, PT, R60, 0x1, RZ ;  /* 0x000000013c3c7810 */ /* 0x000ff60007ffe0ff */
[----:B------:R4:W1:Y:S04]  /*72d0*/  @P0 LDS.128 R56, [R6] ;  /* 0x0000000006380984 */ /* 0x0008680000000c00 */
[----:B------:R4:W1:Y:S04]  /*72e0*/  @P0 LDS.128 R64, [R5+0x10] ;  /* 0x0000100005400984 */ /* 0x0008680000000c00 */
[----:B------:R4:W1:Y:S04]  /*72f0*/  @P0 LDS.128 R72, [R4+0x20] ;  /* 0x0000200004480984 */ /* 0x0008680000000c00 */
[----:B------:R4:W1:Y:S02]  /*7300*/  @P0 LDS.128 R80, [R3+0x30] ;  /* 0x0000300003500984 */ /* 0x0008640000000c00 */
.L_x_124:
[----:B------:R-:W-:Y:S05]  /*7310*/  BSYNC B1 ;  /* 0x0000000000017941 */ /* 0x000fea0003800000 */
.L_x_123:
[----:B--2---:R-:W-:Y:S05]  /*7320*/  VIADD R0, R48, 0x20 ;  /* 0x0000002030007836 */ /* 0x004fea0000000000 */
[----:B------:R-:W-:Y:S04]  /*7330*/  SHF.R.U32.HI R0, RZ, 0x15, R0 ;  /* 0x00000015ff007819 */ /* 0x000fe80000011600 */
[----:B------:R-:W-:Y:S11]  /*7340*/  LOP3.LUT P0, RZ, R0, 0x3, R96, 0x48, !PT ;  /* 0x0000000300ff7812 */ /* 0x000ff60007804860 */
[----:B------:R-:W-:Y:S02]  /*7350*/  @!UPT UIADD3 URZ, UPT, UPT, URZ, URZ, URZ ;  /* 0x000000fffffff290 */ /* 0x000fe4000fffe0ff */
[----:B------:R-:W-:Y:S05]  /*7360*/  @!P0 BRA `(.L_x_128) ;  /* 0x0000000000408947 */ /* 0x000fea0003800000 */
[----:B------:R-:W2:Y:S01]  /*7370*/  LDCU.64 UR8, c[0x4][0x70] ;  /* 0x01000e00ff0877ac */ /* 0x000ea20008000a00 */
[----:B----4-:R-:W-:Y:S01]  /*7380*/  MOV R3, 0x0 ;  /* 0x0000000000037802 */ /* 0x010fe20000000f00 */
[----:B------:R-:W-:Y:S02]  /*7390*/  HFMA2 R12, -RZ, RZ, 0, 5.9604644775390625e-08 ;  /* 0x00000001ff0c7431 */ /* 0x000fe400000001ff */
[----:B-1----:R-:W-:Y:S02]  /*73a0*/  IMAD.MOV.U32 R8, RZ, RZ, 0x192 ;  /* 0x00000192ff087424 */ /* 0x002fe400078e00ff */
[----:B------:R-:W-:Y:S01]  /*73b0*/  IMAD.MOV.U32 R13, RZ, RZ, RZ ;  /* 0x000000ffff0d7224 */ /* 0x000fe200078e00ff */
[----:B------:R-:W1:Y:S01]  /*73c0*/  LDCU.64 UR6, c[0x4][0x78] ;  /* 0x01000f00ff0677ac */ /* 0x000e620008000a00 */
[----:B------:R-:W4:Y:S01]  /*73d0*/  LDC.64 R2, c[0x4][R3] ;  /* 0x0100000003027b82 */ /* 0x000f220000000a00 */
[----:B------:R-:W5:Y:S01]  /*73e0*/  LDCU.64 UR4, c[0x4][0x10] ;  /* 0x01000200ff0477ac */ /* 0x000f620008000a00 */
[----:B--2---:R-:W-:Y:S01]  /*73f0*/  MOV R5, UR9 ;  /* 0x0000000900057c02 */ /* 0x004fe20008000f00 */
[----:B------:R-:W-:Y:S01]  /*7400*/  IMAD.U32 R4, RZ, RZ, UR8 ;  /* 0x00000008ff047e24 */ /* 0x000fe2000f8e00ff */
[----:B-1----:R-:W-:Y:S01]  /*7410*/  MOV R7, UR7 ;  /* 0x0000000700077c02 */ /* 0x002fe20008000f00 */
[----:B------:R-:W-:Y:S01]  /*7420*/  IMAD.U32 R6, RZ, RZ, UR6 ;  /* 0x00000006ff067e24 */ /* 0x000fe2000f8e00ff */
[----:B-----5:R-:W-:Y:S01]  /*7430*/  MOV R11, UR5 ;  /* 0x00000005000b7c02 */ /* 0x020fe20008000f00 */
[----:B------:R-:W-:Y:S02]  /*7440*/  IMAD.U32 R10, RZ, RZ, UR4 ;  /* 0x00000004ff0a7e24 */ /* 0x000fe4000f8e00ff */
[----:B------:R-:W-:Y:S07]  /*7450*/  LEPC R20, `(.L_x_128) ;  /* 0x000000001014794e */ /* 0x000fee0000000000 */
[----:B---34-:R-:W-:Y:S05]  /*7460*/  CALL.ABS.NOINC R2 ;  /* 0x0000000002007343 */ /* 0x018fea0003c00000 */
.L_x_128:
[----:B------:R-:W-:Y:S01]  /*7470*/  ISETP.NE.AND P6, PT, R111, RZ, PT ;  /* 0x000000ff6f00720c */ /* 0x000fe20003fc5270 */
[----:B------:R-:W-:Y:S05]  /*7480*/  WARPSYNC.ALL ;  /* 0x0000000000007948 */ /* 0x000fea0003800000 */
[----:B------:R-:W-:Y:S01]  /*7490*/  R2UR UR4, R48 ;  /* 0x00000000300472ca */ /* 0x000fe200000e0000 */
[----:B------:R-:W-:Y:S01]  /*74a0*/  BSSY.RECONVERGENT B0, `(.L_x_129) ;  /* 0x0000094000007945 */ /* 0x000fe20003800200 */
[----:B------:R-:W-:Y:S02]  /*74b0*/  MOV R50, UR51 ;  /* 0x0000003300327c02 */ /* 0x000fe40008000f00 */
[----:B-1--4-:R-:W-:Y:S02]  /*74c0*/  SHF.L.U32 R3, R56, 0x10, RZ ;  /* 0x0000001038037819 */ /* 0x012fe400000006ff */
[----:B------:R-:W-:Y:S02]  /*74d0*/  MOV R63, UR37 ;  /* 0x00000025003f7c02 */ /* 0x000fe40008000f00 */
[----:B------:R-:W-:Y:S02]  /*74e0*/  @P6 LEA R50, R50, UR48, 0x3 ;  /* 0x0000003032326c11 */ /* 0x000fe4000f8e18ff */
[----:B------:R-:W-:Y:S02]  /*74f0*/  LOP3.LUT R51, R57, 0xffff0000, RZ, 0xc0, !PT ;  /* 0xffff000039337812 */ /* 0x000fe400078ec0ff */
[----:B------:R-:W-:Y:S01]  /*7500*/  @P6 IADD3 R50, PT, PT, R50, 0xa0, RZ ;  /* 0x000000a032326810 */ /* 0x000fe20007ffe0ff */
[----:B------:R-:W1:Y:S01]  /*7510*/  LDTM.x32 R4, tmem[UR4+0x20] ;  /* 0x00002004000479ee */ /* 0x000e6200082c0000 */
[----:B------:R-:W-:Y:S02]  /*7520*/  ISETP.NE.AND P0, PT, R106, RZ, PT ;  /* 0x000000ff6a00720c */ /* 0x000fe40003f05270 */
[----:B------:R-:W-:Y:S02]  /*7530*/  @P6 PRMT R63, R63, 0x654, R50 ;  /* 0x000006543f3f6816 */ /* 0x000fe40000000032 */
[----:B------:R-:W-:Y:S01]  /*7540*/  SHF.L.U32 R50, R57, 0x10, RZ ;  /* 0x0000001039327819 */ /* 0x000fe200000006ff */
[C---:B-1----:R-:W-:Y:S01]  /*7550*/  FMUL R0, R47.reuse, R4 ;  /* 0x000000042f007220 */ /* 0x042fe20000400000 */
[----:B------:R-:W-:Y:S01]  /*7560*/  LOP3.LUT R4, R56, 0xffff0000, RZ, 0xc0, !PT ;  /* 0xffff000038047812 */ /* 0x000fe200078ec0ff */
[C---:B------:R-:W-:Y:S01]  /*7570*/  FMUL R2, R47.reuse, R5 ;  /* 0x000000052f027220 */ /* 0x040fe20000400000 */
[----:B------:R-:W-:Y:S01]  /*7580*/  FMUL R7, R47, R7 ;  /* 0x000000072f077220 */ /* 0x000fe20000400000 */
[----:B------:R-:W-:Y:S01]  /*7590*/  FFMA R0, R49, R3, R0 ;  /* 0x0000000331007223 */ /* 0x000fe20000000000 */
[----:B------:R-:W-:Y:S01]  /*75a0*/  FMUL R3, R47, R6 ;  /* 0x000000062f037220 */ /* 0x000fe20000400000 */
[----:B------:R-:W-:Y:S01]  /*75b0*/  FFMA R2, R49, R4, R2 ;  /* 0x0000000431027223 */ /* 0x000fe20000000002 */
[C---:B------:R-:W-:Y:S01]  /*75c0*/  FMUL R4, R47.reuse, R8 ;  /* 0x000000082f047220 */ /* 0x040fe20000400000 */
[C---:B------:R-:W-:Y:S01]  /*75d0*/  FMUL R8, R47.reuse, R12 ;  /* 0x0000000c2f087220 */ /* 0x040fe20000400000 */
[C---:B------:R-:W-:Y:S01]  /*75e0*/  FMUL R12, R47.reuse, R16 ;  /* 0x000000102f0c7220 */ /* 0x040fe20000400000 */
[C---:B------:R-:W-:Y:S01]  /*75f0*/  FMUL R16, R47.reuse, R20 ;  /* 0x000000142f107220 */ /* 0x040fe20000400000 */
[----:B------:R-:W-:Y:S01]  /*7600*/  F2FP.BF16.F32.PACK_AB R52, R2, R0 ;  /* 0x000000000234723e */ /* 0x000fe200000010ff */
[C---:B------:R-:W-:Y:S01]  /*7610*/  FMUL R20, R47.reuse, R24 ;  /* 0x000000182f147220 */ /* 0x040fe20000400000 */
[C---:B------:R-:W-:Y:S01]  /*7620*/  LOP3.LUT R0, R58.reuse, 0xffff0000, RZ, 0xc0, !PT ;  /* 0xffff00003a007812 */ /* 0x040fe200078ec0ff */
[----:B------:R-:W-:Y:S01]  /*7630*/  FMUL R24, R47, R28 ;  /* 0x0000001c2f187220 */ /* 0x000fe20000400000 */
[----:B------:R-:W-:Y:S01]  /*7640*/  SHF.L.U32 R2, R59, 0x10, RZ ;  /* 0x000000103b027819 */ /* 0x000fe200000006ff */
[C---:B------:R-:W-:Y:S01]  /*7650*/  FMUL R28, R47.reuse, R32 ;  /* 0x000000202f1c7220 */ /* 0x040fe20000400000 */
[----:B------:R-:W-:Y:S01]  /*7660*/  SHF.L.U32 R32, R58, 0x10, RZ ;  /* 0x000000103a207819 */ /* 0x000fe200000006ff */
[----:B------:R-:W-:Y:S01]  /*7670*/  FMUL R5, R47, R9 ;  /* 0x000000092f057220 */ /* 0x000fe20000400000 */
[C---:B------:R-:W-:Y:S01]  /*7680*/  FFMA R3, R49.reuse, R50, R3 ;  /* 0x0000003231037223 */ /* 0x040fe20000000003 */
[----:B------:R-:W-:Y:S01]  /*7690*/  FFMA R7, R49, R51, R7 ;  /* 0x0000003331077223 */ /* 0x000fe20000000007 */
[----:B------:R-:W-:Y:S01]  /*76a0*/  FMUL R6, R47, R10 ;  /* 0x0000000a2f067220 */ /* 0x000fe20000400000 */
[----:B------:R-:W-:Y:S01]  /*76b0*/  FFMA R4, R49, R32, R4 ;  /* 0x0000002031047223 */ /* 0x000fe20000000004 */
[----:B------:R-:W-:Y:S01]  /*76c0*/  LOP3.LUT R32, R59, 0xffff0000, RZ, 0xc0, !PT ;  /* 0xffff00003b207812 */ /* 0x000fe200078ec0ff */
[----:B------:R-:W-:Y:S01]  /*76d0*/  FFMA R5, R49, R0, R5 ;  /* 0x0000000031057223 */ /* 0x000fe20000000005 */
[C---:B------:R-:W-:Y:S01]  /*76e0*/  SHF.L.U32 R0, R64.reuse, 0x10, RZ ;  /* 0x0000001040007819 */ /* 0x040fe200000006ff */
[----:B------:R-:W-:Y:S01]  /*76f0*/  FMUL R11, R47, R11 ;  /* 0x0000000b2f0b7220 */ /* 0x000fe20000400000 */
[----:B------:R-:W-:Y:S01]  /*7700*/  F2FP.BF16.F32.PACK_AB R53, R7, R3 ;  /* 0x000000030735723e */ /* 0x000fe200000010ff */
[C---:B------:R-:W-:Y:S01]  /*7710*/  FFMA R6, R49.reuse, R2, R6 ;  /* 0x0000000231067223 */ /* 0x040fe20000000006 */
[----:B------:R-:W-:Y:S01]  /*7720*/  LOP3.LUT R2, R64, 0xffff0000, RZ, 0xc0, !PT ;  /* 0xffff000040027812 */ /* 0x000fe200078ec0ff */
[----:B------:R-:W-:Y:S01]  /*7730*/  FFMA R11, R49, R32, R11 ;  /* 0x00000020310b7223 */ /* 0x000fe2000000000b */
[----:B------:R-:W-:Y:S01]  /*7740*/  SHF.L.U32 R3, R65, 0x10, RZ ;  /* 0x0000001041037819 */ /* 0x000fe200000006ff */
[----:B------:R-:W-:Y:S01]  /*7750*/  FFMA R8, R49, R0, R8 ;  /* 0x0000000031087223 */ /* 0x000fe20000000008 */
[----:B------:R-:W-:Y:S01]  /*7760*/  LOP3.LUT R0, R65, 0xffff0000, RZ, 0xc0, !PT ;  /* 0xffff000041007812 */ /* 0x000fe200078ec0ff */
[----:B------:R-:W-:Y:S01]  /*7770*/  FMUL R9, R47, R13 ;  /* 0x0000000d2f097220 */ /* 0x000fe20000400000 */
[----:B------:R-:W-:Y:S01]  /*7780*/  F2FP.BF16.F32.PACK_AB R54, R5, R4 ;  /* 0x000000040536723e */ /* 0x000fe200000010ff */
[----:B------:R-:W-:Y:S01]  /*7790*/  FMUL R10, R47, R14 ;  /* 0x0000000e2f0a7220 */ /* 0x000fe20000400000 */
[----:B------:R-:W-:Y:S01]  /*77a0*/  F2FP.BF16.F32.PACK_AB R55, R11, R6 ;  /* 0x000000060b37723e */ /* 0x000fe200000010ff */
[----:B------:R-:W-:Y:S01]  /*77b0*/  FMUL R15, R47, R15 ;  /* 0x0000000f2f0f7220 */ /* 0x000fe20000400000 */
[----:B------:R-:W-:Y:S01]  /*77c0*/  SHF.L.U32 R4, R81, 0x10, RZ ;  /* 0x0000001051047819 */ /* 0x000fe200000006ff */
[C---:B------:R-:W-:Y:S01]  /*77d0*/  FFMA R9, R49.reuse, R2, R9 ;  /* 0x0000000231097223 */ /* 0x040fe20000000009 */
[C---:B------:R-:W-:Y:S01]  /*77e0*/  SHF.L.U32 R2, R66.reuse, 0x10, RZ ;  /* 0x0000001042027819 */ /* 0x040fe200000006ff */
[C---:B------:R-:W-:Y:S01]  /*77f0*/  FFMA R10, R49.reuse, R3, R10 ;  /* 0x00000003310a7223 */ /* 0x040fe2000000000a */
[----:B------:R-:W-:Y:S01]  /*7800*/  LOP3.LUT R3, R66, 0xffff0000, RZ, 0xc0, !PT ;  /* 0xffff000042037812 */ /* 0x000fe200078ec0ff */
[----:B------:R-:W-:Y:S01]  /*7810*/  FFMA R15, R49, R0, R15 ;  /* 0x00000000310f7223 */ /* 0x000fe2000000000f */
[----:B------:R-:W-:Y:S01]  /*7820*/  SHF.L.U32 R0, R67, 0x10, RZ ;  /* 0x0000001043007819 */ /* 0x000fe200000006ff */
[----:B------:R-:W-:Y:S01]  /*7830*/  FMUL R13, R47, R17 ;  /* 0x000000112f0d7220 */ /* 0x000fe20000400000 */
[----:B------:R-:W-:Y:S01]  /*7840*/  F2FP.BF16.F32.PACK_AB R8, R9, R8 ;  /* 0x000000080908723e */ /* 0x000fe200000010ff */
[----:B------:R-:W-:Y:S01]  /*7850*/  FMUL R14, R47, R18 ;  /* 0x000000122f0e7220 */ /* 0x000fe20000400000 */
[----:B------:R-:W-:Y:S01]  /*7860*/  F2FP.BF16.F32.PACK_AB R9, R15, R10 ;  /* 0x0000000a0f09723e */ /* 0x000fe200000010ff */
[----:B------:R-:W-:Y:S01]  /*7870*/  FFMA R12, R49, R2, R12 ;  /* 0x00000002310c7223 */ /* 0x000fe2000000000c */
[----:B------:R-:W-:Y:S01]  /*7880*/  LOP3.LUT R2, R67, 0xffff0000, RZ, 0xc0, !PT ;  /* 0xffff000043027812 */ /* 0x000fe200078ec0ff */
[----:B------:R-:W-:Y:S01]  /*7890*/  FFMA R13, R49, R3, R13 ;  /* 0x00000003310d7223 */ /* 0x000fe2000000000d */
[----:B------:R-:W-:Y:S01]  /*78a0*/  SHF.L.U32 R3, R73, 0x10, RZ ;  /* 0x0000001049037819 */ /* 0x000fe200000006ff */
[----:B------:R-:W-:Y:S01]  /*78b0*/  FFMA R14, R49, R0, R14 ;  /* 0x00000000310e7223 */ /* 0x000fe2000000000e */
[C---:B------:R-:W-:Y:S01]  /*78c0*/  SHF.L.U32 R0, R72.reuse, 0x10, RZ ;  /* 0x0000001048007819 */ /* 0x040fe200000006ff */
[----:B------:R-:W-:Y:S01]  /*78d0*/  FMUL R19, R47, R19 ;  /* 0x000000132f137220 */ /* 0x000fe20000400000 */
[----:B------:R-:W-:Y:S01]  /*78e0*/  F2FP.BF16.F32.PACK_AB R10, R13, R12 ;  /* 0x0000000c0d0a723e */ /* 0x000fe200000010ff */
[----:B------:R-:W-:Y:S01]  /*78f0*/  FMUL R17, R47, R21 ;  /* 0x000000152f117220 */ /* 0x000fe20000400000 */
[----:B------:R-:W-:Y:S01]  /*7900*/  LOP3.LUT R5, R83, 0xffff0000, RZ, 0xc0, !PT ;  /* 0xffff000053057812 */ /* 0x000fe200078ec0ff */
[C---:B------:R-:W-:Y:S01]  /*7910*/  FFMA R19, R49.reuse, R2, R19 ;  /* 0x0000000231137223 */ /* 0x040fe20000000013 */
[----:B------:R-:W-:Y:S01]  /*7920*/  LOP3.LUT R2, R72, 0xffff0000, RZ, 0xc0, !PT ;  /* 0xffff000048027812 */ /* 0x000fe200078ec0ff */
[----:B------:R1:W-:Y:S01]  /*7930*/  STS.128 [R104+0x2000], R52 ;  /* 0x0020003468007388 */ /* 0x0003e20000000c00 */
[----:B------:R-:W-:Y:S01]  /*7940*/  FFMA R16, R49, R0, R16 ;  /* 0x0000000031107223 */ /* 0x000fe20000000010 */
[----:B------:R-:W-:Y:S01]  /*7950*/  LOP3.LUT R0, R73, 0xffff0000, RZ, 0xc0, !PT ;  /* 0xffff000049007812 */ /* 0x000fe200078ec0ff */
[----:B------:R-:W-:Y:S01]  /*7960*/  FMUL R18, R47, R22 ;  /* 0x000000162f127220 */ /* 0x000fe20000400000 */
[----:B------:R-:W-:Y:S01]  /*7970*/  F2FP.BF16.F32.PACK_AB R11, R19, R14 ;  /* 0x0000000e130b723e */ /* 0x000fe200000010ff */
[----:B------:R-:W-:Y:S01]  /*7980*/  FMUL R23, R47, R23 ;  /* 0x000000172f177220 */ /* 0x000fe20000400000 */
[C---:B------:R-:W-:Y:S01]  /*7990*/  FFMA R17, R49.reuse, R2, R17 ;  /* 0x0000000231117223 */ /* 0x040fe20000000011 */
[C---:B------:R-:W-:Y:S01]  /*79a0*/  SHF.L.U32 R2, R74.reuse, 0x10, RZ ;  /* 0x000000104a027819 */ /* 0x040fe200000006ff */
[----:B------:R-:W-:Y:S01]  /*79b0*/  FFMA R18, R49, R3, R18 ;  /* 0x0000000331127223 */ /* 0x000fe20000000012 */
[----:B------:R-:W-:Y:S01]  /*79c0*/  SHF.L.U32 R3, R75, 0x10, RZ ;  /* 0x000000104b037819 */ /* 0x000fe200000006ff */
[----:B------:R1:W-:Y:S01]  /*79d0*/  STS.128 [R103+0x2010], R8 ;  /* 0x0020100867007388 */ /* 0x0003e20000000c00 */
[----:B------:R-:W-:Y:S01]  /*79e0*/  F2FP.BF16.F32.PACK_AB R16, R17, R16 ;  /* 0x000000101110723e */ /* 0x000fe200000010ff */
[----:B------:R-:W-:Y:S01]  /*79f0*/  FFMA R23, R49, R0, R23 ;  /* 0x0000000031177223 */ /* 0x000fe20000000017 */
[----:B------:R-:W-:Y:S01]  /*7a00*/  LOP3.LUT R0, R74, 0xffff0000, RZ, 0xc0, !PT ;  /* 0xffff00004a007812 */ /* 0x000fe200078ec0ff */
[C---:B------:R-:W-:Y:S01]  /*7a10*/  FMUL R21, R47.reuse, R25 ;  /* 0x000000192f157220 */ /* 0x040fe20000400000 */
[----:B------:R-:W-:Y:S01]  /*7a20*/  FMUL R22, R47, R26 ;  /* 0x0000001a2f167220 */ /* 0x000fe20000400000 */
[C---:B------:R-:W-:Y:S01]  /*7a30*/  FFMA R20, R49.reuse, R2, R20 ;  /* 0x0000000231147223 */ /* 0x040fe20000000014 */
[C---:B------:R-:W-:Y:S01]  /*7a40*/  SHF.L.U32 R2, R80.reuse, 0x10, RZ ;  /* 0x0000001050027819 */ /* 0x040fe200000006ff */
[----:B------:R-:W-:Y:S01]  /*7a50*/  FFMA R21, R49, R0, R21 ;  /* 0x0000000031157223 */ /* 0x000fe20000000015 */
[----:B------:R-:W-:Y:S01]  /*7a60*/  LOP3.LUT R0, R75, 0xffff0000, RZ, 0xc0, !PT ;  /* 0xffff00004b007812 */ /* 0x000fe200078ec0ff */
[----:B------:R-:W-:Y:S01]  /*7a70*/  FFMA R22, R49, R3, R22 ;  /* 0x0000000331167223 */ /* 0x000fe20000000016 */
[C---:B------:R-:W-:Y:S01]  /*7a80*/  FMUL R27, R47.reuse, R27 ;  /* 0x0000001b2f1b7220 */ /* 0x040fe20000400000 */
[----:B------:R-:W-:Y:S01]  /*7a90*/  LOP3.LUT R3, R80, 0xffff0000, RZ, 0xc0, !PT ;  /* 0xffff000050037812 */ /* 0x000fe200078ec0ff */
[C---:B------:R-:W-:Y:S01]  /*7aa0*/  FMUL R25, R47.reuse, R29 ;  /* 0x0000001d2f197220 */ /* 0x040fe20000400000 */
[----:B------:R-:W-:Y:S01]  /*7ab0*/  FMUL R26, R47, R30 ;  /* 0x0000001e2f1a7220 */ /* 0x000fe20000400000 */
[C---:B------:R-:W-:Y:S01]  /*7ac0*/  FFMA R27, R49.reuse, R0, R27 ;  /* 0x00000000311b7223 */ /* 0x040fe2000000001b */
[----:B------:R-:W-:Y:S01]  /*7ad0*/  FFMA R24, R49, R2, R24 ;  /* 0x0000000231187223 */ /* 0x000fe20000000018 */
[----:B------:R-:W-:Y:S01]  /*7ae0*/  LOP3.LUT R0, R81, 0xffff0000, RZ, 0xc0, !PT ;  /* 0xffff000051007812 */ /* 0x000fe200078ec0ff */
[----:B------:R-:W-:Y:S01]  /*7af0*/  FFMA R25, R49, R3, R25 ;  /* 0x0000000331197223 */ /* 0x000fe20000000019 */
[----:B------:R-:W-:Y:S01]  /*7b00*/  FMUL R31, R47, R31 ;  /* 0x0000001f2f1f7220 */ /* 0x000fe20000400000 */
[C---:B------:R-:W-:Y:S01]  /*7b10*/  SHF.L.U32 R2, R82.reuse, 0x10, RZ ;  /* 0x0000001052027819 */ /* 0x040fe200000006ff */
[----:B------:R-:W-:Y:S01]  /*7b20*/  FFMA R26, R49, R4, R26 ;  /* 0x00000004311a7223 */ /* 0x000fe2000000001a */
[----:B------:R-:W-:Y:S01]  /*7b30*/  LOP3.LUT R3, R82, 0xffff0000, RZ, 0xc0, !PT ;  /* 0xffff000052037812 */ /* 0x000fe200078ec0ff */
[----:B------:R-:W-:Y:S01]  /*7b40*/  FMUL R29, R47, R33 ;  /* 0x000000212f1d7220 */ /* 0x000fe20000400000 */
[----:B------:R-:W-:Y:S01]  /*7b50*/  SHF.L.U32 R4, R83, 0x10, RZ ;  /* 0x0000001053047819 */ /* 0x000fe200000006ff */
[----:B------:R-:W-:Y:S01]  /*7b60*/  FMUL R30, R47, R34 ;  /* 0x000000222f1e7220 */ /* 0x000fe20000400000 */
[----:B------:R-:W-:Y:S01]  /*7b70*/  F2FP.BF16.F32.PACK_AB R17, R23, R18 ;  /* 0x000000121711723e */ /* 0x000fe200000010ff */
[----:B------:R-:W-:Y:S01]  /*7b80*/  FFMA R31, R49, R0, R31 ;  /* 0x00000000311f7223 */ /* 0x000fe2000000001f */
[----:B------:R-:W-:Y:S01]  /*7b90*/  FMUL R35, R47, R35 ;  /* 0x000000232f237220 */ /* 0x000fe20000400000 */
[----:B------:R-:W-:Y:S01]  /*7ba0*/  F2FP.BF16.F32.PACK_AB R18, R21, R20 ;  /* 0x000000141512723e */ /* 0x000fe200000010ff */
[----:B------:R-:W-:Y:S01]  /*7bb0*/  FFMA R28, R49, R2, R28 ;  /* 0x00000002311c7223 */ /* 0x000fe2000000001c */
[----:B------:R-:W-:Y:S01]  /*7bc0*/  F2FP.BF16.F32.PACK_AB R19, R27, R22 ;  /* 0x000000161b13723e */ /* 0x000fe200000010ff */
[C---:B------:R-:W-:Y:S01]  /*7bd0*/  FFMA R29, R49.reuse, R3, R29 ;  /* 0x00000003311d7223 */ /* 0x040fe2000000001d */
[C---:B------:R-:W-:Y:S01]  /*7be0*/  FFMA R30, R49.reuse, R4, R30 ;  /* 0x00000004311e7223 */ /* 0x040fe2000000001e */
[----:B------:R-:W-:Y:S01]  /*7bf0*/  FFMA R35, R49, R5, R35 ;  /* 0x0000000531237223 */ /* 0x000fe20000000023 */
[----:B------:R-:W-:Y:S01]  /*7c00*/  F2FP.BF16.F32.PACK_AB R24, R25, R24 ;  /* 0x000000181918723e */ /* 0x000fe200000010ff */
[----:B------:R1:W-:Y:S01]  /*7c10*/  STS.128 [R102+0x2020], R16 ;  /* 0x0020201066007388 */ /* 0x0003e20000000c00 */
[----:B------:R-:W-:Y:S02]  /*7c20*/  F2FP.BF16.F32.PACK_AB R25, R31, R26 ;  /* 0x0000001a1f19723e */ /* 0x000fe400000010ff */
[----:B------:R-:W-:Y:S02]  /*7c30*/  F2FP.BF16.F32.PACK_AB R26, R29, R28 ;  /* 0x0000001c1d1a723e */ /* 0x000fe400000010ff */
[----:B------:R-:W-:Y:S02]  /*7c40*/  F2FP.BF16.F32.PACK_AB R27, R35, R30 ;  /* 0x0000001e231b723e */ /* 0x000fe400000010ff */
[----:B------:R-:W-:Y:S02]  /*7c50*/  LEA R0, R60, UR48, 0x3 ;  /* 0x000000303c007c11 */ /* 0x000fe4000f8e18ff */
[----:B------:R-:W-:Y:S01]  /*7c60*/  @P6 SHF.L.U32 R2, R101, 0x1f, RZ ;  /* 0x0000001f65026819 */ /* 0x000fe200000006ff */
        /* <DEDUP_REMOVED lines=9> */
[----:B------:R-:W-:Y:S02]  /*7d00*/  UIADD3 UR12, UP0, UPT, UR52, 0x680, URZ ;  /* 0x00000680340c7890 */ /* 0x000fe4000ff1e0ff */
[----:B------:R-:W-:Y:S02]  /*7d10*/  UIADD3 UR9, UPT, UPT, UR41, 0x20, URZ ;  /* 0x0000002029097890 */ /* 0x000fe4000fffe0ff */
[----:B------:R-:W-:Y:S02]  /*7d20*/  UIADD3 UR8, UPT, UPT, UR48, 0x2200, URZ ;  /* 0x0000220030087890 */ /* 0x000fe4000fffe0ff */
[----:B------:R-:W-:Y:S01]  /*7d30*/  UIADD3.X UR13, UPT, UPT, URZ, UR53, URZ, UP0, !UPT ;  /* 0x00000035ff0d7290 */ /* 0x000fe200087fe4ff */
[----:B------:R-:W-:Y:S01]  /*7d40*/  UMOV UR10, UR42 ;  /* 0x0000002a000a7c82 */ /* 0x000fe20008000000 */
[----:B------:R-:W-:Y:S01]  /*7d50*/  UMOV UR11, UR36 ;  /* 0x00000024000b7c82 */ /* 0x000fe20008000000 */
[----:B------:R-:W-:Y:S02]  /*7d60*/  UIADD3 UR5, UPT, UPT, UR41, 0xa0, URZ ;  /* 0x000000a029057890 */ /* 0x000fe4000fffe0ff */
[----:B------:R-:W-:Y:S01]  /*7d70*/  UIADD3 UR4, UPT, UPT, UR48, 0x3200, URZ ;  /* 0x0000320030047890 */ /* 0x000fe2000fffe0ff */
[----:B------:R-:W-:Y:S03]  /*7d80*/  UMOV UR6, UR42 ;  /* 0x0000002a00067c82 */ /* 0x000fe60008000000 */
[----:B------:R2:W-:Y:S01]  /*7d90*/  UTMASTG.3D [UR8], [UR12] ;  /* 0x000000080c0073b5 */ /* 0x0005e20008010000 */
[----:B------:R-:W-:Y:S04]  /*7da0*/  UMOV UR7, UR36 ;  /* 0x0000002400077c82 */ /* 0x000fe80008000000 */
[----:B------:R2:W-:Y:S01]  /*7db0*/  UTMASTG.3D [UR4], [UR12] ;  /* 0x000000040c0073b5 */ /* 0x0005e20008010000 */
[----:B------:R0:W-:Y:S01]  /*7dc0*/  UTMACMDFLUSH ;  /* 0x00000000000079b7 */ /* 0x0001e20000000000 */
[----:B--2---:R-:W-:Y:S04]  /*7dd0*/  DEPBAR.LE SB0, 0x1 ;  /* 0x000080400000791a */ /* 0x004fe80000000000 */
.L_x_130:
[----:B------:R-:W-:Y:S05]  /*7de0*/  BSYNC.RECONVERGENT B0 ;  /* 0x0000000000007941 */ /* 0x000fea0003800200 */
.L_x_129:
[----:B------:R-:W-:Y:S01]  /*7df0*/  BAR.SYNC.DEFER_BLOCKING 0x1, 0x80 ;  /* 0x0042000000007b1d */ /* 0x000fe20000010000 */
[----:B------:R-:W-:Y:S04]  /*7e00*/  UIADD3 UR40, UPT, UPT, UR51, 0x1, URZ ;  /* 0x0000000133287890 */ /* 0x000fe8000fffe0ff */
[----:B------:R-:W-:Y:S04]  /*7e10*/  UISETP.NE.AND UP0, UPT, UR40, 0x4, UPT ;  /* 0x000000042800788c */ /* 0x000fe8000bf05270 */
[----:B------:R-:W-:Y:S01]  /*7e20*/  USEL UR40, UR40, URZ, UP0 ;  /* 0x000000ff28287287 */ /* 0x000fe20008000000 */
[----:B------:R2:W-:Y:S01]  /*7e30*/  @P6 SYNCS.ARRIVE.TRANS64.RED.A1T0 RZ, [R63+URZ], RZ ;  /* 0x000000ff3fff69a7 */ /* 0x0005e200081004ff */
[----:B------:R-:W-:Y:S01]  /*7e40*/  BSSY B1, `(.L_x_131) ;  /* 0x0000017000017945 */ /* 0x000fe20003800000 */
[----:B------:R-:W4:Y:S02]  /*7e50*/  @P6 SYNCS.PHASECHK.TRANS64.TRYWAIT P0, [R0+URZ+0x80], R2 ;  /* 0x00008002000065a7 */ /* 0x000f2400080011ff */
[----:B----4-:R-:W-:Y:S01]  /*7e60*/  @P6 SEL R61, RZ, 0x1, !P0 ;  /* 0x00000001ff3d6807 */ /* 0x010fe20004000000 */
[----:B--2---:R-:W-:Y:S06]  /*7e70*/  @!P6 BRA `(.L_x_132) ;  /* 0x00000000004ce947 */ /* 0x004fec0003800000 */
        /* <DEDUP_REMOVED lines=9> */
[----:B------:R-:W-:Y:S04]  /*7f10*/  SHF.L.U32 R6, R101, 0x1f, RZ ;  /* 0x0000001f65067819 */ /* 0x000fe800000006ff */
[----:B------:R-:W2:Y:S02]  /*7f20*/  SYNCS.PHASECHK.TRANS64.TRYWAIT P0, [R0+URZ+0x80], R6 ;  /* 0x00008006000075a7 */ /* 0x000ea400080011ff */
[----:B--2---:R-:W-:Y:S05]  /*7f30*/  @!P0 BRA `(.L_x_135) ;  /* 0x0000002800388947 */ /* 0x004fea0003800000 */
.L_x_134:
[----:B------:R-:W-:Y:S05]  /*7f40*/  BSYNC B0 ;  /* 0x0000000000007941 */ /* 0x000fea0003800000 */
.L_x_133:
[----:B------:R-:W-:Y:S02]  /*7f50*/  ISETP.NE.AND P0, PT, R62, RZ, PT ;  /* 0x000000ff3e00720c */ /* 0x000fe40003f05270 */
[----:B------:R-:W-:Y:S11]  /*7f60*/  IADD3 R60, PT, PT, R60, 0x1, RZ ;  /* 0x000000013c3c7810 */ /* 0x000ff60007ffe0ff */
[----:B------:R4:W1:Y:S04]  /*7f70*/  @P0 LDS.128 R56, [R5] ;  /* 0x0000000005380984 */ /* 0x0008680000000c00 */
[----:B------:R4:W1:Y:S04]  /*7f80*/  @P0 LDS.128 R64, [R4+0x10] ;  /* 0x0000100004400984 */ /* 0x0008680000000c00 */
[----:B------:R4:W1:Y:S04]  /*7f90*/  @P0 LDS.128 R72, [R3+0x20] ;  /* 0x0000200003480984 */ /* 0x0008680000000c00 */
[----:B------:R4:W1:Y:S02]  /*7fa0*/  @P0 LDS.128 R80, [R2+0x30] ;  /* 0x0000300002500984 */ /* 0x0008640000000c00 */
.L_x_132:
[----:B------:R-:W-:Y:S05]  /*7fb0*/  BSYNC B1 ;  /* 0x0000000000017941 */ /* 0x000fea0003800000 */
.L_x_131:
        /* <DEDUP_REMOVED lines=21> */
.L_x_136:
        /* <DEDUP_REMOVED lines=151> */
.L_x_138:
[----:B------:R-:W-:Y:S05]  /*8a80*/  BSYNC.RECONVERGENT B0 ;  /* 0x0000000000007941 */ /* 0x000fea0003800200 */
.L_x_137:
        /* <DEDUP_REMOVED lines=21> */
.L_x_142:
[----:B------:R-:W-:Y:S05]  /*8be0*/  BSYNC B0 ;  /* 0x0000000000007941 */ /* 0x000fea0003800000 */
.L_x_141:
[----:B------:R-:W-:Y:S11]  /*8bf0*/  ISETP.NE.AND P0, PT, R62, RZ, PT ;  /* 0x000000ff3e00720c */ /* 0x000ff60003f05270 */
[----:B------:R-:W-:Y:S02]  /*8c00*/  @!UPT UIADD3 URZ, UPT, UPT, URZ, URZ, URZ ;  /* 0x000000fffffff290 */ /* 0x000fe4000fffe0ff */
[----:B------:R4:W1:Y:S04]  /*8c10*/  @P0 LDS.128 R56, [R4] ;  /* 0x0000000004380984 */ /* 0x0008680000000c00 */
[----:B------:R4:W1:Y:S04]  /*8c20*/  @P0 LDS.128 R64, [R3+0x10] ;  /* 0x0000100003400984 */ /* 0x0008680000000c00 */
[----:B------:R4:W1:Y:S04]  /*8c30*/  @P0 LDS.128 R72, [R2+0x20] ;  /* 0x0000200002480984 */ /* 0x0008680000000c00 */
[----:B------:R4:W1:Y:S02]  /*8c40*/  @P0 LDS.128 R80, [R60+0x30] ;  /* 0x000030003c500984 */ /* 0x0008640000000c00 */
.L_x_140:
[----:B------:R-:W-:Y:S05]  /*8c50*/  BSYNC B1 ;  /* 0x0000000000017941 */ /* 0x000fea0003800000 */
.L_x_139:
        /* <DEDUP_REMOVED lines=21> */
.L_x_144:
[----:B------:R-:W-:Y:S01]  /*8db0*/  ISETP.NE.AND P0, PT, R106, RZ, PT ;  /* 0x000000ff6a00720c */ /* 0x000fe20003f05270 */
[----:B------:R-:W-:Y:S05]  /*8dc0*/  WARPSYNC.ALL ;  /* 0x0000000000007948 */ /* 0x000fea0003800000 */
[----:B------:R-:W-:Y:S01]  /*8dd0*/  R2UR UR4, R48 ;  /* 0x00000000300472ca */ /* 0x000fe200000e0000 */
[----:B------:R-:W-:Y:S01]  /*8de0*/  BSSY.RECONVERGENT B0, `(.L_x_145) ;  /* 0x0000090000007945 */ /* 0x000fe20003800200 */
[C---:B-1----:R-:W-:Y:S02]  /*8df0*/  SHF.L.U32 R48, R56.reuse, 0x10, RZ ;  /* 0x0000001038307819 */ /* 0x042fe400000006ff */
[----:B------:R-:W-:Y:S02]  /*8e00*/  LOP3.LUT R50, R56, 0xffff0000, RZ, 0xc0, !PT ;  /* 0xffff000038327812 */ /* 0x000fe400078ec0ff */
[C---:B------:R-:W-:Y:S02]  /*8e10*/  SHF.L.U32 R51, R57.reuse, 0x10, RZ ;  /* 0x0000001039337819 */ /* 0x040fe400000006ff */
[----:B------:R-:W-:Y:S02]  /*8e20*/  LOP3.LUT R52, R57, 0xffff0000, RZ, 0xc0, !PT ;  /* 0xffff000039347812 */ /* 0x000fe400078ec0ff */
[C---:B------:R-:W-:Y:S02]  /*8e30*/  SHF.L.U32 R53, R58.reuse, 0x10, RZ ;  /* 0x000000103a357819 */ /* 0x040fe400000006ff */
[----:B------:R-:W-:Y:S01]  /*8e40*/  LOP3.LUT R54, R58, 0xffff0000, RZ, 0xc0, !PT ;  /* 0xffff00003a367812 */ /* 0x000fe200078ec0ff */
[----:B----4-:R-:W1:Y:S01]  /*8e50*/  LDTM.x32 R4, tmem[UR4+0x60] ;  /* 0x00006004000479ee */ /* 0x010e6200082c0000 */
[C---:B------:R-:W-:Y:S01]  /*8e60*/  SHF.L.U32 R55, R59.reuse, 0x10, RZ ;  /* 0x000000103b377819 */ /* 0x040fe200000006ff */
[----:B------:R-:W-:Y:S01]  /*8e70*/  NOP ;  /* 0x0000000000007918 */ /* 0x000fe20000000000 */
[----:B------:R-:W-:Y:S02]  /*8e80*/  LOP3.LUT R56, R59, 0xffff0000, RZ, 0xc0, !PT ;  /* 0xffff00003b387812 */ /* 0x000fe400078ec0ff */
[C---:B------:R-:W-:Y:S02]  /*8e90*/  SHF.L.U32 R57, R64.reuse, 0x10, RZ ;  /* 0x0000001040397819 */ /* 0x040fe400000006ff */
[----:B------:R-:W-:Y:S02]  /*8ea0*/  LOP3.LUT R58, R64, 0xffff0000, RZ, 0xc0, !PT ;  /* 0xffff0000403a7812 */ /* 0x000fe400078ec0ff */
[C---:B------:R-:W-:Y:S02]  /*8eb0*/  SHF.L.U32 R59, R65.reuse, 0x10, RZ ;  /* 0x00000010413b7819 */ /* 0x040fe400000006ff */
[----:B------:R-:W-:Y:S02]  /*8ec0*/  LOP3.LUT R60, R65, 0xffff0000, RZ, 0xc0, !PT ;  /* 0xffff0000413c7812 */ /* 0x000fe400078ec0ff */
[C---:B------:R-:W-:Y:S02]  /*8ed0*/  SHF.L.U32 R61, R66.reuse, 0x10, RZ ;  /* 0x00000010423d7819 */ /* 0x040fe400000006ff */
[----:B------:R-:W-:Y:S02]  /*8ee0*/  LOP3.LUT R62, R66, 0xffff0000, RZ, 0xc0, !PT ;  /* 0xffff0000423e7812 */ /* 0x000fe400078ec0ff */
[C---:B------:R-:W-:Y:S02]  /*8ef0*/  SHF.L.U32 R63, R67.reuse, 0x10, RZ ;  /* 0x00000010433f7819 */ /* 0x040fe400000006ff */
[----:B------:R-:W-:Y:S02]  /*8f00*/  IADD3 R112, PT, PT, R112, 0x110, RZ ;  /* 0x0000011070707810 */ /* 0x000fe40007ffe0ff */
[----:B------:R-:W-:Y:S02]  /*8f10*/  LOP3.LUT R64, R67, 0xffff0000, RZ, 0xc0, !PT ;  /* 0xffff000043407812 */ /* 0x000fe400078ec0ff */
[C---:B------:R-:W-:Y:S01]  /*8f20*/  SHF.L.U32 R65, R72.reuse, 0x10, RZ ;  /* 0x0000001048417819 */ /* 0x040fe200000006ff */
[C---:B-1----:R-:W-:Y:S01]  /*8f30*/  FMUL R4, R47.reuse, R4 ;  /* 0x000000042f047220 */ /* 0x042fe20000400000 */
[----:B------:R-:W-:Y:S01]  /*8f40*/  LOP3.LUT R66, R72, 0xffff0000, RZ, 0xc0, !PT ;  /* 0xffff000048427812 */ /* 0x000fe200078ec0ff */
[----:B------:R-:W-:Y:S01]  /*8f50*/  FMUL R5, R47, R5 ;  /* 0x000000052f057220 */ /* 0x000fe20000400000 */
[----:B------:R-:W-:Y:S01]  /*8f60*/  LOP3.LUT R112, R112, 0xfefffff8, RZ, 0xc0, !PT ;  /* 0xfefffff870707812 */ /* 0x000fe200078ec0ff */
[----:B------:R-:W-:Y:S01]  /*8f70*/  FFMA R4, R49, R48, R4 ;  /* 0x0000003031047223 */ /* 0x000fe20000000004 */
[----:B------:R-:W-:Y:S01]  /*8f80*/  FMUL R6, R47, R6 ;  /* 0x000000062f067220 */ /* 0x000fe20000400000 */
[----:B------:R-:W-:Y:S01]  /*8f90*/  FFMA R5, R49, R50, R5 ;  /* 0x0000003231057223 */ /* 0x000fe20000000005 */
[----:B------:R-:W-:Y:S01]  /*8fa0*/  SHF.L.U32 R67, R73, 0x10, RZ ;  /* 0x0000001049437819 */ /* 0x000fe200000006ff */
[----:B------:R1:W-:Y:S01]  /*8fb0*/  SYNCS.ARRIVE.TRANS64.RED.A1T0 RZ, [R112+URZ], RZ ;  /* 0x000000ff70ff79a7 */ /* 0x0003e200081004ff */
[----:B------:R-:W-:Y:S01]  /*8fc0*/  FFMA R6, R49, R51, R6 ;  /* 0x0000003331067223 */ /* 0x000fe20000000006 */
[----:B------:R-:W-:Y:S01]  /*8fd0*/  FMUL R7, R47, R7 ;  /* 0x000000072f077220 */ /* 0x000fe20000400000 */
[----:B------:R-:W-:Y:S01]  /*8fe0*/  F2FP.BF16.F32.PACK_AB R4, R5, R4 ;  /* 0x000000040504723e */ /* 0x000fe200000010ff */
[C---:B------:R-:W-:Y:S01]  /*8ff0*/  FMUL R8, R47.reuse, R8 ;  /* 0x000000082f087220 */ /* 0x040fe20000400000 */
[----:B------:R-:W-:Y:S01]  /*9000*/  FMUL R9, R47, R9 ;  /* 0x000000092f097220 */ /* 0x000fe20000400000 */
[----:B------:R-:W-:Y:S01]  /*9010*/  LOP3.LUT R68, R73, 0xffff0000, RZ, 0xc0, !PT ;  /* 0xffff000049447812 */ /* 0x000fe200078ec0ff */
[C---:B------:R-:W-:Y:S01]  /*9020*/  FFMA R7, R49.reuse, R52, R7 ;  /* 0x0000003431077223 */ /* 0x040fe20000000007 */
[C---:B------:R-:W-:Y:S01]  /*9030*/  FFMA R8, R49.reuse, R53, R8 ;  /* 0x0000003531087223 */ /* 0x040fe20000000008 */
[C---:B------:R-:W-:Y:S01]  /*9040*/  SHF.L.U32 R69, R74.reuse, 0x10, RZ ;  /* 0x000000104a457819 */ /* 0x040fe200000006ff */
[----:B------:R-:W-:Y:S01]  /*9050*/  FFMA R9, R49, R54, R9 ;  /* 0x0000003631097223 */ /* 0x000fe20000000009 */
[----:B------:R-:W-:Y:S01]  /*9060*/  FMUL R10, R47, R10 ;  /* 0x0000000a2f0a7220 */ /* 0x000fe20000400000 */
[----:B------:R-:W-:Y:S01]  /*9070*/  F2FP.BF16.F32.PACK_AB R5, R7, R6 ;  /* 0x000000060705723e */ /* 0x000fe200000010ff */
[C---:B------:R-:W-:Y:S01]  /*9080*/  FMUL R11, R47.reuse, R11 ;  /* 0x0000000b2f0b7220 */ /* 0x040fe20000400000 */
[----:B------:R-:W-:Y:S01]  /*9090*/  FMUL R0, R47, R12 ;  /* 0x0000000c2f007220 */ /* 0x000fe20000400000 */
[----:B------:R-:W-:Y:S01]  /*90a0*/  F2FP.BF16.F32.PACK_AB R6, R9, R8 ;  /* 0x000000080906723e */ /* 0x000fe200000010ff */
[C---:B------:R-:W-:Y:S01]  /*90b0*/  FFMA R10, R49.reuse, R55, R10 ;  /* 0x00000037310a7223 */ /* 0x040fe2000000000a */
[C---:B------:R-:W-:Y:S01]  /*90c0*/  FFMA R11, R49.reuse, R56, R11 ;  /* 0x00000038310b7223 */ /* 0x040fe2000000000b */
[----:B------:R-:W-:Y:S01]  /*90d0*/  LOP3.LUT R70, R74, 0xffff0000, RZ, 0xc0, !PT ;  /* 0xffff00004a467812 */ /* 0x000fe200078ec0ff */
[----:B------:R-:W-:Y:S01]  /*90e0*/  FFMA R0, R49, R57, R0 ;  /* 0x0000003931007223 */ /* 0x000fe20000000000 */
[----:B------:R-:W-:Y:S01]  /*90f0*/  FMUL R2, R47, R13 ;  /* 0x0000000d2f027220 */ /* 0x000fe20000400000 */
[----:B------:R-:W-:Y:S01]  /*9100*/  SHF.L.U32 R71, R75, 0x10, RZ ;  /* 0x000000104b477819 */ /* 0x000fe200000006ff */
[----:B------:R-:W-:Y:S01]  /*9110*/  FMUL R3, R47, R14 ;  /* 0x0000000e2f037220 */ /* 0x000fe20000400000 */
[----:B------:R-:W-:Y:S01]  /*9120*/  F2FP.BF16.F32.PACK_AB R7, R11, R10 ;  /* 0x0000000a0b07723e */ /* 0x000fe200000010ff */
[----:B------:R-:W-:Y:S01]  /*9130*/  FFMA R2, R49, R58, R2 ;  /* 0x0000003a31027223 */ /* 0x000fe20000000002 */
[C---:B------:R-:W-:Y:S01]  /*9140*/  FMUL R15, R47.reuse, R15 ;  /* 0x0000000f2f0f7220 */ /* 0x040fe20000400000 */
[C---:B------:R-:W-:Y:S01]  /*9150*/  FMUL R12, R47.reuse, R16 ;  /* 0x000000102f0c7220 */ /* 0x040fe20000400000 */
[----:B------:R-:W-:Y:S01]  /*9160*/  FMUL R13, R47, R17 ;  /* 0x000000112f0d7220 */ /* 0x000fe20000400000 */
[----:B------:R1:W-:Y:S01]  /*9170*/  STS.128 [R104+0x6000], R4 ;  /* 0x0060000468007388 */ /* 0x0003e20000000c00 */
[----:B------:R-:W-:Y:S01]  /*9180*/  LOP3.LUT R72, R75, 0xffff0000, RZ, 0xc0, !PT ;  /* 0xffff00004b487812 */ /* 0x000fe200078ec0ff */
[C---:B------:R-:W-:Y:S01]  /*9190*/  FFMA R3, R49.reuse, R59, R3 ;  /* 0x0000003b31037223 */ /* 0x040fe20000000003 */
[----:B------:R-:W-:Y:S01]  /*91a0*/  SHF.L.U32 R73, R80, 0x10, RZ ;  /* 0x0000001050497819 */ /* 0x000fe200000006ff */
[C---:B------:R-:W-:Y:S01]  /*91b0*/  FFMA R15, R49.reuse, R60, R15 ;  /* 0x0000003c310f7223 */ /* 0x040fe2000000000f */
[----:B------:R-:W-:Y:S01]  /*91c0*/  F2FP.BF16.F32.PACK_AB R8, R2, R0 ;  /* 0x000000000208723e */ /* 0x000fe200000010ff */
[C---:B------:R-:W-:Y:S01]  /*91d0*/  FFMA R12, R49.reuse, R61, R12 ;  /* 0x0000003d310c7223 */ /* 0x040fe2000000000c */
[----:B------:R-:W-:Y:S01]  /*91e0*/  FFMA R13, R49, R62, R13 ;  /* 0x0000003e310d7223 */ /* 0x000fe2000000000d */
[C---:B------:R-:W-:Y:S01]  /*91f0*/  FMUL R14, R47.reuse, R18 ;  /* 0x000000122f0e7220 */ /* 0x040fe20000400000 */
[C---:B------:R-:W-:Y:S01]  /*9200*/  FMUL R19, R47.reuse, R19 ;  /* 0x000000132f137220 */ /* 0x040fe20000400000 */
[C---:B------:R-:W-:Y:S01]  /*9210*/  FMUL R16, R47.reuse, R20 ;  /* 0x000000142f107220 */ /* 0x040fe20000400000 */
[----:B------:R-:W-:Y:S01]  /*9220*/  FMUL R17, R47, R21 ;  /* 0x000000152f117220 */ /* 0x000fe20000400000 */
[----:B------:R-:W-:Y:S01]  /*9230*/  FFMA R14, R49, R63, R14 ;  /* 0x0000003f310e7223 */ /* 0x000fe2000000000e */
        /* <DEDUP_REMOVED lines=11> */
[----:B------:R-:W-:Y:S01]  /*92f0*/  F2FP.BF16.F32.PACK_AB R9, R15, R3 ;  /* 0x000000030f09723e */ /* 0x000fe200000010ff */
[----:B------:R-:W-:Y:S01]  /*9300*/  FFMA R20, R49, R69, R20 ;  /* 0x0000004531147223 */ /* 0x000fe20000000014 */
[----:B------:R-:W-:Y:S01]  /*9310*/  F2FP.BF16.F32.PACK_AB R10, R13, R12 ;  /* 0x0000000c0d0a723e */ /* 0x000fe200000010ff */
[----:B------:R-:W-:Y:S01]  /*9320*/  FMUL R24, R47, R28 ;  /* 0x0000001c2f187220 */ /* 0x000fe20000400000 */
[----:B------:R-:W-:Y:S01]  /*9330*/  F2FP.BF16.F32.PACK_AB R11, R19, R14 ;  /* 0x0000000e130b723e */ /* 0x000fe200000010ff */
[----:B------:R-:W-:Y:S01]  /*9340*/  FFMA R21, R49, R70, R21 ;  /* 0x0000004631157223 */ /* 0x000fe20000000015 */
[----:B------:R-:W-:Y:S01]  /*9350*/  LOP3.LUT R74, R80, 0xffff0000, RZ, 0xc0, !PT ;  /* 0xffff0000504a7812 */ /* 0x000fe200078ec0ff */
[----:B------:R-:W-:Y:S01]  /*9360*/  FMUL R25, R47, R29 ;  /* 0x0000001d2f197220 */ /* 0x000fe20000400000 */
[----:B------:R-:W-:Y:S01]  /*9370*/  SHF.L.U32 R75, R81, 0x10, RZ ;  /* 0x00000010514b7819 */ /* 0x000fe200000006ff */
[----:B------:R1:W-:Y:S01]  /*9380*/  STS.128 [R103+0x6010], R8 ;  /* 0x0060100867007388 */ /* 0x0003e20000000c00 */
[----:B------:R-:W-:Y:S01]  /*9390*/  FFMA R22, R49, R71, R22 ;  /* 0x0000004731167223 */ /* 0x000fe20000000016 */
[----:B------:R-:W-:Y:S01]  /*93a0*/  LOP3.LUT R76, R81, 0xffff0000, RZ, 0xc0, !PT ;  /* 0xffff0000514c7812 */ /* 0x000fe200078ec0ff */
[----:B------:R-:W-:Y:S01]  /*93b0*/  FMUL R26, R47, R30 ;  /* 0x0000001e2f1a7220 */ /* 0x000fe20000400000 */
[----:B------:R-:W-:Y:S01]  /*93c0*/  FFMA R27, R49, R72, R27 ;  /* 0x00000048311b7223 */ /* 0x000fe2000000001b */
[C---:B------:R-:W-:Y:S01]  /*93d0*/  SHF.L.U32 R77, R82.reuse, 0x10, RZ ;  /* 0x00000010524d7819 */ /* 0x040fe200000006ff */
[----:B------:R-:W-:Y:S01]  /*93e0*/  FMUL R31, R47, R31 ;  /* 0x0000001f2f1f7220 */ /* 0x000fe20000400000 */
[----:B------:R-:W-:Y:S01]  /*93f0*/  FFMA R24, R49, R73, R24 ;  /* 0x0000004931187223 */ /* 0x000fe20000000018 */
[----:B------:R-:W-:Y:S01]  /*9400*/  LOP3.LUT R78, R82, 0xffff0000, RZ, 0xc0, !PT ;  /* 0xffff0000524e7812 */ /* 0x000fe200078ec0ff */
[----:B------:R-:W-:Y:S01]  /*9410*/  FMUL R28, R47, R32 ;  /* 0x000000202f1c7220 */ /* 0x000fe20000400000 */
[----:B------:R-:W-:Y:S01]  /*9420*/  FFMA R25, R49, R74, R25 ;  /* 0x0000004a31197223 */ /* 0x000fe20000000019 */
[----:B------:R-:W-:Y:S01]  /*9430*/  SHF.L.U32 R79, R83, 0x10, RZ ;  /* 0x00000010534f7819 */ /* 0x000fe200000006ff */
[----:B------:R-:W-:Y:S01]  /*9440*/  FMUL R29, R47, R33 ;  /* 0x000000212f1d7220 */ /* 0x000fe20000400000 */
[----:B------:R-:W-:Y:S01]  /*9450*/  F2FP.BF16.F32.PACK_AB R16, R17, R16 ;  /* 0x000000101110723e */ /* 0x000fe200000010ff */
[----:B------:R-:W-:Y:S01]  /*9460*/  FFMA R26, R49, R75, R26 ;  /* 0x0000004b311a7223 */ /* 0x000fe2000000001a */
[----:B------:R-:W-:Y:S01]  /*9470*/  LOP3.LUT R80, R83, 0xffff0000, RZ, 0xc0, !PT ;  /* 0xffff000053507812 */ /* 0x000fe200078ec0ff */
        /* <DEDUP_REMOVED lines=38> */
.L_x_146:
[----:B------:R-:W-:Y:S05]  /*96e0*/  BSYNC.RECONVERGENT B0 ;  /* 0x0000000000007941 */ /* 0x000fea0003800200 */
.L_x_145:
[----:B------:R-:W-:Y:S01]  /*96f0*/  BAR.SYNC.DEFER_BLOCKING 0x1, 0x80 ;  /* 0x0042000000007b1d */ /* 0x000fe20000010000 */
[----:B------:R-:W-:Y:S01]  /*9700*/  UISETP.NE.AND UP0, UPT, UR49, -0x4, UPT ;  /* 0xfffffffc3100788c */ /* 0x000fe2000bf05270 */
[----:B------:R-:W-:Y:S08]  /*9710*/  IADD3 R45, PT, PT, R45, 0x1, RZ ;  /* 0x000000012d2d7810 */ /* 0x000ff00007ffe0ff */
[----:B------:R-:W-:Y:S05]  /*9720*/  BRA.U !UP0, `(.L_x_147) ;  /* 0x0000000108287547 */ /* 0x000fea000b800000 */
[----:B------:R-:W-:Y:S01]  /*9730*/  ISETP.NE.AND P0, PT, R111, RZ, PT ;  /* 0x000000ff6f00720c */ /* 0x000fe20003f05270 */
[----:B------:R-:W-:Y:S01]  /*9740*/  IMAD.U32 R2, RZ, RZ, UR51 ;  /* 0x00000033ff027e24 */ /* 0x000fe2000f8e00ff */
[----:B------:R-:W-:Y:S01]  /*9750*/  UIADD3 UR51, UPT, UPT, UR51, 0x1, URZ ;  /* 0x0000000133337890 */ /* 0x000fe2000fffe0ff */
[----:B------:R-:W-:Y:S03]  /*9760*/  IMAD.U32 R0, RZ, RZ, UR37 ;  /* 0x00000025ff007e24 */ /* 0x000fe6000f8e00ff */
[----:B------:R-:W-:Y:S04]  /*9770*/  UISETP.NE.AND UP0, UPT, UR51, 0x4, UPT ;  /* 0x000000043300788c */ /* 0x000fe8000bf05270 */
[----:B------:R-:W-:Y:S03]  /*9780*/  USEL UR51, UR51, URZ, UP0 ;  /* 0x000000ff33337287 */ /* 0x000fe60008000000 */
[----:B------:R-:W-:Y:S05]  /*9790*/  @P0 LEA R2, R2, UR48, 0x3 ;  /* 0x0000003002020c11 */ /* 0x000fea000f8e18ff */
[----:B------:R-:W-:Y:S05]  /*97a0*/  @P0 VIADD R2, R2, 0xa0 ;  /* 0x000000a002020836 */ /* 0x000fea0000000000 */
[----:B------:R-:W-:Y:S04]  /*97b0*/  @P0 PRMT R0, R0, 0x654, R2 ;  /* 0x0000065400000816 */ /* 0x000fe80000000002 */
[----:B------:R2:W-:Y:S03]  /*97c0*/  @P0 SYNCS.ARRIVE.TRANS64.RED.A1T0 RZ, [R0+URZ], RZ ;  /* 0x000000ff00ff09a7 */ /* 0x0005e600081004ff */
.L_x_147:
[----:B------:R-:W-:Y:S01]  /*97d0*/  ISETP.NE.AND P2, PT, R107, RZ, PT ;  /* 0x000000ff6b00720c */ /* 0x000fe20003f45270 */
[----:B------:R-:W-:Y:S01]  /*97e0*/  UIADD3 UR49, UPT, UPT, UR49, 0x4, URZ ;  /* 0x0000000431317890 */ /* 0x000fe2000fffe0ff */
[----:B------:R-:W-:Y:S01]  /*97f0*/  ISETP.NE.AND P0, PT, R109, 0x2, PT ;  /* 0x000000026d00780c */ /* 0x000fe20003f05270 */
[----:B------:R-:W-:Y:S01]  /*9800*/  IMAD.IADD R15, R43, 0x1, R90 ;  /* 0x000000012b0f7824 */ /* 0x000fe200078e025a */
[----:B------:R-:W-:Y:S01]  /*9810*/  ISETP.NE.AND P1, PT, R45, 0x4, PT ;  /* 0x000000042d00780c */ /* 0x000fe20003f25270 */
[----:B------:R-:W-:Y:S01]  /*9820*/  IMAD.IADD R14, R44, 0x1, R91 ;  /* 0x000000012c0e7824 */ /* 0x000fe200078e025b */
[----:B------:R-:W-:Y:S02]  /*9830*/  SEL R2, RZ, 0x1, P0 ;  /* 0x00000001ff027807 */ /* 0x000fe40000000000 */
[----:B--2---:R-:W-:Y:S02]  /*9840*/  SEL R0, RZ, 0x1, P1 ;  /* 0x00000001ff007807 */ /* 0x004fe40000800000 */
[----:B------:R-:W-:Y:S02]  /*9850*/  LOP3.LUT R99, R99, R2, RZ, 0x3c, !PT ;  /* 0x0000000263637212 */ /* 0x000fe400078e3cff */
[----:B------:R-:W-:Y:S02]  /*9860*/  LOP3.LUT R100, R100, R0, RZ, 0x3c, !PT ;  /* 0x0000000064647212 */ /* 0x000fe400078e3cff */
[----:B------:R-:W-:Y:S02]  /*9870*/  @P2 R2UR UR36, R98 ;  /* 0x00000000622422ca */ /* 0x000fe400000e0000 */
[----:B------:R-:W-:Y:S02]  /*9880*/  SEL R109, R109, RZ, P0 ;  /* 0x000000ff6d6d7207 */ /* 0x000fe40000000000 */
[----:B------:R-:W-:Y:S01]  /*9890*/  SEL R45, R45, RZ, P1 ;  /* 0x000000ff2d2d7207 */ /* 0x000fe20000800000 */
[----:B------:R-:W-:Y:S10]  /*98a0*/  @P2 BRA `(.L_x_148) ;  /* 0xffffffc000082947 */ /* 0x000ff4000383ffff */
[----:B------:R-:W-:-:S09]  /*98b0*/  UISETP.NE.AND UP0, UPT, UR50, URZ, UPT ;  /* 0x000000ff3200728c */ /* 0x000fd2000bf05270 */
[----:B------:R-:W-:Y:S05]  /*98c0*/  BRA.U !UP0, `(.L_x_149) ;  /* 0x0000000108487547 */ /* 0x000fea000b800000 */
[----:B------:R-:W2:Y:S02]  /*98d0*/  LDCU.64 UR4, c[0x0][0x890] ;  /* 0x00011200ff0477ac */ /* 0x000ea40008000a00 */
[----:B--2---:R-:W-:-:S04]  /*98e0*/  UISETP.NE.U32.AND UP0, UPT, UR4, URZ, UPT ;  /* 0x000000ff0400728c */ /* 0x004fc8000bf05070 */
[----:B------:R-:W-:-:S09]  /*98f0*/  UISETP.NE.AND.EX UP0, UPT, UR5, URZ, UPT, UP0 ;  /* 0x000000ff0500728c */ /* 0x000fd2000bf05300 */
[----:B------:R-:W-:Y:S05]  /*9900*/  BRA.U UP0, `(.L_x_150) ;  /* 0x00000001000c7547 */ /* 0x000fea000b800000 */
[----:B------:R-:W-:-:S13]  /*9910*/  FSETP.NEU.AND P0, PT, R49, RZ, PT ;  /* 0x000000ff3100720b */ /* 0x000fda0003f0d000 */
[----:B------:R-:W-:Y:S05]  /*9920*/  @!P0 EXIT ;  /* 0x000000000000894d */ /* 0x000fea0003800000 */
[----:B------:R-:W-:Y:S05]  /*9930*/  BRA `(.L_x_149) ;  /* 0x00000000002c7947 */ /* 0x000fea0003800000 */
.L_x_150:
[----:B------:R-:W-:Y:S01]  /*9940*/  ISETP.NE.AND P0, PT, R108, RZ, PT ;  /* 0x000000ff6c00720c */ /* 0x000fe20003f05270 */
[----:B------:R-:W-:-:S12]  /*9950*/  BSSY.RECONVERGENT B0, `(.L_x_149) ;  /* 0x0000009000007945 */ /* 0x000fd80003800200 */
[----:B------:R-:W-:Y:S05]  /*9960*/  @P0 BRA `(.L_x_151) ;  /* 0x0000000000140947 */ /* 0x000fea0003800000 */
[----:B------:R-:W2:Y:S02]  /*9970*/  LDCU.64 UR4, c[0x0][0x888] ;  /* 0x00011100ff0477ac */ /* 0x000ea40008000a00 */
[----:B--2---:R-:W-:-:S04]  /*9980*/  ISETP.NE.U32.AND P0, PT, RZ, UR4, PT ;  /* 0x00000004ff007c0c */ /* 0x004fc8000bf05070 */
[----:B------:R-:W-:-:S13]  /*9990*/  ISETP.NE.AND.EX P0, PT, RZ, UR5, PT, P0 ;  /* 0x00000005ff007c0c */ /* 0x000fda000bf05300 */
[----:B------:R-:W-:Y:S05]  /*99a0*/  @!P0 EXIT ;  /* 0x000000000000894d */ /* 0x000fea0003800000 */
[----:B------:R-:W-:Y:S05]  /*99b0*/  BRA `(.L_x_152) ;  /* 0x0000000000087947 */ /* 0x000fea0003800000 */
.L_x_151:
[----:B------:R-:W-:-:S13]  /*99c0*/  FSETP.NEU.AND P0, PT, R49, RZ, PT ;  /* 0x000000ff3100720b */ /* 0x000fda0003f0d000 */
[----:B------:R-:W-:Y:S05]  /*99d0*/  @!P0 EXIT ;  /* 0x000000000000894d */ /* 0x000fea0003800000 */
.L_x_152:
[----:B------:R-:W-:Y:S05]  /*99e0*/  BSYNC.RECONVERGENT B0 ;  /* 0x0000000000007941 */ /* 0x000fea0003800200 */
.L_x_149:
[----:B------:R-:W-:Y:S01]  /*99f0*/  ULEA UR4, UR51, UR48, 0x3 ;  /* 0x0000003033047291 */ /* 0x000fe2000f8e18ff */
[----:B------:R-:W-:-:S04]  /*9a00*/  DEPBAR.LE SB0, 0x0 ;  /* 0x000080000000791a */ /* 0x000fc80000000000 */
[----:B------:R-:W-:-:S04]  /*9a10*/  UIADD3 UR4, UPT, UPT, UR4, 0xa0, URZ ;  /* 0x000000a004047890 */ /* 0x000fc8000fffe0ff */
[----:B------:R-:W-:-:S09]  /*9a20*/  UPRMT UR4, UR37, 0x654, UR4 ;  /* 0x0000065425047896 */ /* 0x000fd20008000004 */
[----:B------:R-:W-:Y:S01]  /*9a30*/  SYNCS.ARRIVE.TRANS64.RED.A1T0 RZ, [UR4], RZ ;  /* 0x000000ffffff79a7 */ /* 0x000fe20008100404 */
[----:B------:R-:W-:Y:S05]  /*9a40*/  EXIT ;  /* 0x000000000000794d */ /* 0x000fea0003800000 */
.L_x_24:
[----:B--2---:R2:W4:Y:S02]  /*9a50*/  SYNCS.PHASECHK.TRANS64.TRYWAIT P0, [R2+URZ+0x140], R3 ;  /* 0x00014003020075a7 */ /* 0x00452400080011ff */
[----:B----4-:R-:W-:Y:S05]  /*9a60*/  @!P0 NANOSLEEP.SYNCS 0x989680 ;  /* 0x009896800000895d */ /* 0x010fea0003900000 */
[----:B------:R-:W4:Y:S02]  /*9a70*/  @!P0 SYNCS.PHASECHK.TRANS64 P0, [R2+URZ+0x140], R3 ;  /* 0x00014003020085a7 */ /* 0x000f2400080010ff */
[----:B----4-:R-:W-:Y:S05]  /*9a80*/  @!P0 BRA `(.L_x_24) ;  /* 0xfffffffc00f08947 */ /* 0x010fea000383ffff */
[----:B------:R-:W-:Y:S05]  /*9a90*/  BRA `(.L_x_153) ;  /* 0xffffff7c007c7947 */ /* 0x000fea000383ffff */
.L_x_27:
[----:B------:R-:W-:-:S07]  /*9aa0*/  MOV R2, UR33 ;  /* 0x0000002100027c02 */ /* 0x000fce0008000f00 */
.L_x_154:
[----:B-1----:R1:W2:Y:S02]  /*9ab0*/  SYNCS.PHASECHK.TRANS64.TRYWAIT P0, [R2+URZ+0x40], R4 ;  /* 0x00004004020075a7 */ /* 0x0022a400080011ff */
[----:B--2---:R-:W-:Y:S05]  /*9ac0*/  @!P0 NANOSLEEP.SYNCS 0x989680 ;  /* 0x009896800000895d */ /* 0x004fea0003900000 */
[----:B------:R-:W2:Y:S02]  /*9ad0*/  @!P0 SYNCS.PHASECHK.TRANS64 P0, [R2+URZ+0x40], R4 ;  /* 0x00004004020085a7 */ /* 0x000ea400080010ff */
[----:B--2---:R-:W-:Y:S05]  /*9ae0*/  @!P0 BRA `(.L_x_154) ;  /* 0xfffffffc00f08947 */ /* 0x004fea000383ffff */
[----:B------:R-:W-:Y:S05]  /*9af0*/  BRA `(.L_x_26) ;  /* 0xffffff7c00e47947 */ /* 0x000fea000383ffff */
.L_x_34:
[----:B-1----:R-:W-:-:S07]  /*9b00*/  MOV R2, UR17 ;  /* 0x0000001100027c02 */ /* 0x002fce0008000f00 */
.L_x_155:
[----:B-1----:R1:W2:Y:S02]  /*9b10*/  SYNCS.PHASECHK.TRANS64.TRYWAIT P0, [R2+URZ+0x40], R4 ;  /* 0x00004004020075a7 */ /* 0x0022a400080011ff */
[----:B--2---:R-:W-:Y:S05]  /*9b20*/  @!P0 NANOSLEEP.SYNCS 0x989680 ;  /* 0x009896800000895d */ /* 0x004fea0003900000 */
[----:B------:R-:W2:Y:S02]  /*9b30*/  @!P0 SYNCS.PHASECHK.TRANS64 P0, [R2+URZ+0x40], R4 ;  /* 0x00004004020085a7 */ /* 0x000ea400080010ff */
[----:B--2---:R-:W-:Y:S05]  /*9b40*/  @!P0 BRA `(.L_x_155) ;  /* 0xfffffffc00f08947 */ /* 0x004fea000383ffff */
[----:B------:R-:W-:Y:S05]  /*9b50*/  BRA `(.L_x_33) ;  /* 0xffffff8000a07947 */ /* 0x000fea000383ffff */
.L_x_39:
[----:B-1----:R1:W2:Y:S02]  /*9b60*/  SYNCS.PHASECHK.TRANS64.TRYWAIT P0, [R2+URZ+0xd0], R3 ;  /* 0x0000d003020075a7 */ /* 0x0022a400080011ff */
[----:B--2---:R-:W-:Y:S05]  /*9b70*/  @!P0 NANOSLEEP.SYNCS 0x989680 ;  /* 0x009896800000895d */ /* 0x004fea0003900000 */
[----:B------:R-:W2:Y:S02]  /*9b80*/  @!P0 SYNCS.PHASECHK.TRANS64 P0, [R2+URZ+0xd0], R3 ;  /* 0x0000d003020085a7 */ /* 0x000ea400080010ff */
[----:B--2---:R-:W-:Y:S05]  /*9b90*/  @!P0 BRA `(.L_x_39) ;  /* 0xfffffffc00f08947 */ /* 0x004fea000383ffff */
[----:B------:R-:W-:Y:S05]  /*9ba0*/  BRA `(.L_x_156) ;  /* 0xffffff8400447947 */ /* 0x000fea000383ffff */
.L_x_43:
[----:B---3--:R-:W-:-:S07]  /*9bb0*/  MOV R0, UR4 ;  /* 0x0000000400007c02 */ /* 0x008fce0008000f00 */
.L_x_157:
[----:B-1----:R1:W2:Y:S02]  /*9bc0*/  SYNCS.PHASECHK.TRANS64.TRYWAIT P0, [R0+URZ], R2 ;  /* 0x00000002000075a7 */ /* 0x0022a400080011ff */
[----:B--2---:R-:W-:Y:S05]  /*9bd0*/  @!P0 NANOSLEEP.SYNCS 0x989680 ;  /* 0x009896800000895d */ /* 0x004fea0003900000 */
[----:B------:R-:W2:Y:S02]  /*9be0*/  @!P0 SYNCS.PHASECHK.TRANS64 P0, [R0+URZ], R2 ;  /* 0x00000002000085a7 */ /* 0x000ea400080010ff */
[----:B--2---:R-:W-:Y:S05]  /*9bf0*/  @!P0 BRA `(.L_x_157) ;  /* 0xfffffffc00f08947 */ /* 0x004fea000383ffff */
[----:B------:R-:W-:Y:S05]  /*9c00*/  BRA `(.L_x_158) ;  /* 0xffffff8800b47947 */ /* 0x000fea000383ffff */
.L_x_44:
[----:B---3--:R-:W-:-:S07]  /*9c10*/  MOV R0, UR4 ;  /* 0x0000000400007c02 */ /* 0x008fce0008000f00 */
.L_x_159:
[----:B-1----:R1:W2:Y:S02]  /*9c20*/  SYNCS.PHASECHK.TRANS64.TRYWAIT P0, [R0+URZ], R3 ;  /* 0x00000003000075a7 */ /* 0x0022a400080011ff */
[----:B--2---:R-:W-:Y:S05]  /*9c30*/  @!P0 NANOSLEEP.SYNCS 0x989680 ;  /* 0x009896800000895d */ /* 0x004fea0003900000 */
[----:B------:R-:W2:Y:S02]  /*9c40*/  @!P0 SYNCS.PHASECHK.TRANS64 P0, [R0+URZ], R3 ;  /* 0x00000003000085a7 */ /* 0x000ea400080010ff */
[----:B--2---:R-:W-:Y:S05]  /*9c50*/  @!P0 BRA `(.L_x_159) ;  /* 0xfffffffc00f08947 */ /* 0x004fea000383ffff */
[----:B------:R-:W-:Y:S05]  /*9c60*/  BRA `(.L_x_160) ;  /* 0xffffff8800c07947 */ /* 0x000fea000383ffff */
.L_x_45:
[----:B---3--:R-:W-:-:S07]  /*9c70*/  MOV R0, UR4 ;  /* 0x0000000400007c02 */ /* 0x008fce0008000f00 */
.L_x_161:
[----:B-1----:R1:W2:Y:S02]  /*9c80*/  SYNCS.PHASECHK.TRANS64.TRYWAIT P0, [R0+URZ], R3 ;  /* 0x00000003000075a7 */ /* 0x0022a400080011ff */
[----:B--2---:R-:W-:Y:S05]  /*9c90*/  @!P0 NANOSLEEP.SYNCS 0x989680 ;  /* 0x009896800000895d */ /* 0x004fea0003900000 */
[----:B------:R-:W2:Y:S02]  /*9ca0*/  @!P0 SYNCS.PHASECHK.TRANS64 P0, [R0+URZ], R3 ;  /* 0x00000003000085a7 */ /* 0x000ea400080010ff */
[----:B--2---:R-:W-:Y:S05]  /*9cb0*/  @!P0 BRA `(.L_x_161) ;  /* 0xfffffffc00f08947 */ /* 0x004fea000383ffff */
[----:B------:R-:W-:Y:S05]  /*9cc0*/  BRA `(.L_x_162) ;  /* 0xffffff8800cc7947 */ /* 0x000fea000383ffff */
.L_x_46:
[----:B---3--:R-:W-:-:S07]  /*9cd0*/  MOV R0, UR4 ;  /* 0x0000000400007c02 */ /* 0x008fce0008000f00 */
.L_x_163:
[----:B-1----:R1:W2:Y:S02]  /*9ce0*/  SYNCS.PHASECHK.TRANS64.TRYWAIT P0, [R0+URZ], R3 ;  /* 0x00000003000075a7 */ /* 0x0022a400080011ff */
[----:B--2---:R-:W-:Y:S05]  /*9cf0*/  @!P0 NANOSLEEP.SYNCS 0x989680 ;  /* 0x009896800000895d */ /* 0x004fea0003900000 */
[----:B------:R-:W2:Y:S02]  /*9d00*/  @!P0 SYNCS.PHASECHK.TRANS64 P0, [R0+URZ], R3 ;  /* 0x00000003000085a7 */ /* 0x000ea400080010ff */
[----:B--2---:R-:W-:Y:S05]  /*9d10*/  @!P0 BRA `(.L_x_163) ;  /* 0xfffffffc00f08947 */ /* 0x004fea000383ffff */
[----:B------:R-:W-:Y:S05]  /*9d20*/  BRA `(.L_x_164) ;  /* 0xffffff8800d87947 */ /* 0x000fea000383ffff */
.L_x_47:
[----:B---3--:R-:W-:-:S07]  /*9d30*/  MOV R0, UR4 ;  /* 0x0000000400007c02 */ /* 0x008fce0008000f00 */
.L_x_165:
[----:B-1----:R1:W2:Y:S02]  /*9d40*/  SYNCS.PHASECHK.TRANS64.TRYWAIT P0, [R0+URZ], R3 ;  /* 0x00000003000075a7 */ /* 0x0022a400080011ff */
[----:B--2---:R-:W-:Y:S05]  /*9d50*/  @!P0 NANOSLEEP.SYNCS 0x989680 ;  /* 0x009896800000895d */ /* 0x004fea0003900000 */
[----:B------:R-:W2:Y:S02]  /*9d60*/  @!P0 SYNCS.PHASECHK.TRANS64 P0, [R0+URZ], R3 ;  /* 0x00000003000085a7 */ /* 0x000ea400080010ff */
[----:B--2---:R-:W-:Y:S05]  /*9d70*/  @!P0 BRA `(.L_x_165) ;  /* 0xfffffffc00f08947 */ /* 0x004fea000383ffff */
[----:B------:R-:W-:Y:S05]  /*9d80*/  BRA `(.L_x_166) ;  /* 0xffffff8800e47947 */ /* 0x000fea000383ffff */
.L_x_48:
[----:B---3--:R-:W-:-:S07]  /*9d90*/  MOV R0, UR4 ;  /* 0x0000000400007c02 */ /* 0x008fce0008000f00 */
.L_x_167:
[----:B-1----:R1:W2:Y:S02]  /*9da0*/  SYNCS.PHASECHK.TRANS64.TRYWAIT P0, [R0+URZ], R3 ;  /* 0x00000003000075a7 */ /* 0x0022a400080011ff */
[----:B--2---:R-:W-:Y:S05]  /*9db0*/  @!P0 NANOSLEEP.SYNCS 0x989680 ;  /* 0x009896800000895d */ /* 0x004fea0003900000 */
[----:B------:R-:W2:Y:S02]  /*9dc0*/  @!P0 SYNCS.PHASECHK.TRANS64 P0, [R0+URZ], R3 ;  /* 0x00000003000085a7 */ /* 0x000ea400080010ff */
[----:B--2---:R-:W-:Y:S05]  /*9dd0*/  @!P0 BRA `(.L_x_167) ;  /* 0xfffffffc00f08947 */ /* 0x004fea000383ffff */
[----:B------:R-:W-:Y:S05]  /*9de0*/  BRA `(.L_x_168) ;  /* 0xffffff8800f07947 */ /* 0x000fea000383ffff */
.L_x_49:
[----:B---3--:R-:W-:-:S07]  /*9df0*/  MOV R0, UR4 ;  /* 0x0000000400007c02 */ /* 0x008fce0008000f00 */
.L_x_169:
[----:B-1----:R1:W2:Y:S02]  /*9e00*/  SYNCS.PHASECHK.TRANS64.TRYWAIT P0, [R0+URZ], R3 ;  /* 0x00000003000075a7 */ /* 0x0022a400080011ff */
[----:B--2---:R-:W-:Y:S05]  /*9e10*/  @!P0 NANOSLEEP.SYNCS 0x989680 ;  /* 0x009896800000895d */ /* 0x004fea0003900000 */
[----:B------:R-:W2:Y:S02]  /*9e20*/  @!P0 SYNCS.PHASECHK.TRANS64 P0, [R0+URZ], R3 ;  /* 0x00000003000085a7 */ /* 0x000ea400080010ff */
[----:B--2---:R-:W-:Y:S05]  /*9e30*/  @!P0 BRA `(.L_x_169) ;  /* 0xfffffffc00f08947 */ /* 0x004fea000383ffff */
[----:B------:R-:W-:Y:S05]  /*9e40*/  BRA `(.L_x_170) ;  /* 0xffffff8800fc7947 */ /* 0x000fea000383ffff */
.L_x_52:
[----:B-1----:R1:W2:Y:S02]  /*9e50*/  SYNCS.PHASECHK.TRANS64.TRYWAIT P0, [R0+URZ+0x130], R4 ;  /* 0x00013004000075a7 */ /* 0x0022a400080011ff */
[----:B--2---:R-:W-:Y:S05]  /*9e60*/  @!P0 NANOSLEEP.SYNCS 0x989680 ;  /* 0x009896800000895d */ /* 0x004fea0003900000 */
[----:B------:R-:W2:Y:S02]  /*9e70*/  @!P0 SYNCS.PHASECHK.TRANS64 P0, [R0+URZ+0x130], R4 ;  /* 0x00013004000085a7 */ /* 0x000ea400080010ff */
[----:B--2---:R-:W-:Y:S05]  /*9e80*/  @!P0 BRA `(.L_x_52) ;  /* 0xfffffffc00f08947 */ /* 0x004fea000383ffff */
[----:B------:R-:W-:Y:S05]  /*9e90*/  BRA `(.L_x_171) ;  /* 0xffffff8c005c7947 */ /* 0x000fea000383ffff */
.L_x_53:
[----:B------:R-:W-:-:S07]  /*9ea0*/  MOV R0, UR5 ;  /* 0x0000000500007c02 */ /* 0x000fce0008000f00 */
.L_x_172:
[----:B-1----:R1:W2:Y:S02]  /*9eb0*/  SYNCS.PHASECHK.TRANS64.TRYWAIT P0, [R0+URZ+0xe0], R5 ;  /* 0x0000e005000075a7 */ /* 0x0022a400080011ff */
[----:B--2---:R-:W-:Y:S05]  /*9ec0*/  @!P0 NANOSLEEP.SYNCS 0x989680 ;  /* 0x009896800000895d */ /* 0x004fea0003900000 */
[----:B------:R-:W2:Y:S02]  /*9ed0*/  @!P0 SYNCS.PHASECHK.TRANS64 P0, [R0+URZ+0xe0], R5 ;  /* 0x0000e005000085a7 */ /* 0x000ea400080010ff */
[----:B--2---:R-:W-:Y:S05]  /*9ee0*/  @!P0 BRA `(.L_x_172) ;  /* 0xfffffffc00f08947 */ /* 0x004fea000383ffff */
[----:B------:R-:W-:Y:S05]  /*9ef0*/  BRA `(.L_x_173) ;  /* 0xffffff8c006c7947 */ /* 0x000fea000383ffff */
.L_x_54:
[----:B-1----:R1:W2:Y:S02]  /*9f00*/  SYNCS.PHASECHK.TRANS64.TRYWAIT P1, [R0+URZ+0xd0], R4 ;  /* 0x0000d004000075a7 */ /* 0x0022a400080211ff */
[----:B--2---:R-:W-:Y:S05]  /*9f10*/  @!P1 NANOSLEEP.SYNCS 0x989680 ;  /* 0x009896800000995d */ /* 0x004fea0003900000 */
[----:B------:R-:W2:Y:S02]  /*9f20*/  @!P1 SYNCS.PHASECHK.TRANS64 P1, [R0+URZ+0xd0], R4 ;  /* 0x0000d004000095a7 */ /* 0x000ea400080210ff */
[----:B--2---:R-:W-:Y:S05]  /*9f30*/  @!P1 BRA `(.L_x_54) ;  /* 0xfffffffc00f09947 */ /* 0x004fea000383ffff */
[----:B------:R-:W-:Y:S05]  /*9f40*/  BRA `(.L_x_174) ;  /* 0xffffff8c009c7947 */ /* 0x000fea000383ffff */
.L_x_57:
[----:B------:R-:W-:-:S07]  /*9f50*/  MOV R0, UR5 ;  /* 0x0000000500007c02 */ /* 0x000fce0008000f00 */
.L_x_175:
[----:B-1----:R1:W2:Y:S02]  /*9f60*/  SYNCS.PHASECHK.TRANS64.TRYWAIT P0, [R0+URZ+0xe0], R2 ;  /* 0x0000e002000075a7 */ /* 0x0022a400080011ff */
[----:B--2---:R-:W-:Y:S05]  /*9f70*/  @!P0 NANOSLEEP.SYNCS 0x989680 ;  /* 0x009896800000895d */ /* 0x004fea0003900000 */
[----:B------:R-:W2:Y:S02]  /*9f80*/  @!P0 SYNCS.PHASECHK.TRANS64 P0, [R0+URZ+0xe0], R2 ;  /* 0x0000e002000085a7 */ /* 0x000ea400080010ff */
[----:B--2---:R-:W-:Y:S05]  /*9f90*/  @!P0 BRA `(.L_x_175) ;  /* 0xfffffffc00f08947 */ /* 0x004fea000383ffff */
[----:B------:R-:W-:Y:S05]  /*9fa0*/  BRA `(.L_x_56) ;  /* 0xffffff8c00f07947 */ /* 0x000fea000383ffff */
.L_x_66:
[----:B-1----:R-:W-:-:S04]  /*9fb0*/  MOV R4, UR6 ;  /* 0x0000000600047c02 */ /* 0x002fc80008000f00 */
[----:B------:R1:W2:Y:S03]  /*9fc0*/  SYNCS.PHASECHK.TRANS64.TRYWAIT P0, [R4+URZ+0x8], R5 ;  /* 0x00000805040075a7 */ /* 0x0002a600080011ff */
[----:B--2---:R-:W-:Y:S05]  /*9fd0*/  @!P0 NANOSLEEP.SYNCS 0x989680 ;  /* 0x009896800000895d */ /* 0x004fea0003900000 */
[----:B------:R-:W2:Y:S02]  /*9fe0*/  @!P0 SYNCS.PHASECHK.TRANS64 P0, [R4+URZ+0x8], R5 ;  /* 0x00000805040085a7 */ /* 0x000ea400080010ff */
[----:B--2---:R-:W-:Y:S05]  /*9ff0*/  @!P0 BRA `(.L_x_66) ;  /* 0xfffffffc00ec8947 */ /* 0x004fea000383ffff */
[----:B------:R-:W-:Y:S05]  /*a000*/  BRA `(.L_x_65) ;  /* 0xffffff9000a47947 */ /* 0x000fea000383ffff */
.L_x_68:
[----:B------:R-:W-:Y:S01]  /*a010*/  BSSY B0, `(.L_x_176) ;  /* 0x0000006000007945 */ /* 0x000fe20003800000 */
[----:B------:R-:W-:-:S07]  /*a020*/  MOV R15, 0xffffffff ;  /* 0xffffffff000f7802 */ /* 0x000fce0000000f00 */
[----:B-1---5:R-:W-:Y:S05]  /*a030*/  WARPSYNC.COLLECTIVE R15, `(.L_x_177) ;  /* 0x000000000f0c7348 */ /* 0x022fea0003c00000 */
[----:B------:R-:W-:Y:S02]  /*a040*/  ELECT P6, UR79, PT ;  /* 0x00000000004f782f */ /* 0x000fe400038c0000 */
[----:B------:R-:W-:Y:S01]  /*a050*/  MOV R14, UR79 ;  /* 0x0000004f000e7c02 */ /* 0x000fe20008000f00 */
[----:B-1---5:R-:W-:Y:S10]  /*a060*/  ENDCOLLECTIVE ;  /* 0x000000000000791b */ /* 0x022ff40003800000 */
.L_x_177:
[----:B------:R-:W-:Y:S05]  /*a070*/  BSYNC B0 ;  /* 0x0000000000007941 */ /* 0x000fea0003800000 */
.L_x_176:
[----:B------:R-:W-:Y:S05]  /*a080*/  BRA `(.L_x_178) ;  /* 0xffffff9000d47947 */ /* 0x000fea000383ffff */
.L_x_70:
[----:B-1----:R-:W-:-:S04]  /*a090*/  MOV R2, UR6 ;  /* 0x0000000600027c02 */ /* 0x002fc80008000f00 */
[----:B------:R1:W2:Y:S03]  /*a0a0*/  SYNCS.PHASECHK.TRANS64.TRYWAIT P0, [R2+URZ+0x8], R3 ;  /* 0x00000803020075a7 */ /* 0x0002a600080011ff */
[----:B--2---:R-:W-:Y:S05]  /*a0b0*/  @!P0 NANOSLEEP.SYNCS 0x989680 ;  /* 0x009896800000895d */ /* 0x004fea0003900000 */
[----:B------:R-:W2:Y:S02]  /*a0c0*/  @!P0 SYNCS.PHASECHK.TRANS64 P0, [R2+URZ+0x8], R3 ;  /* 0x00000803020085a7 */ /* 0x000ea400080010ff */
[----:B--2---:R-:W-:Y:S05]  /*a0d0*/  @!P0 BRA `(.L_x_70) ;  /* 0xfffffffc00ec8947 */ /* 0x004fea000383ffff */
[----:B------:R-:W-:Y:S05]  /*a0e0*/  BRA `(.L_x_69) ;  /* 0xffffff9000d87947 */ /* 0x000fea000383ffff */
.L_x_71:
[----:B-1----:R1:W2:Y:S02]  /*a0f0*/  SYNCS.PHASECHK.TRANS64.TRYWAIT P0, [R0+URZ+0xd0], R4 ;  /* 0x0000d004000075a7 */ /* 0x0022a400080011ff */
[----:B--2---:R-:W-:Y:S05]  /*a100*/  @!P0 NANOSLEEP.SYNCS 0x989680 ;  /* 0x009896800000895d */ /* 0x004fea0003900000 */
[----:B------:R-:W2:Y:S02]  /*a110*/  @!P0 SYNCS.PHASECHK.TRANS64 P0, [R0+URZ+0xd0], R4 ;  /* 0x0000d004000085a7 */ /* 0x000ea400080010ff */
[----:B--2---:R-:W-:Y:S05]  /*a120*/  @!P0 BRA `(.L_x_71) ;  /* 0xfffffffc00f08947 */ /* 0x004fea000383ffff */
[----:B------:R-:W-:Y:S05]  /*a130*/  BRA `(.L_x_179) ;  /* 0xffffff9400c47947 */ /* 0x000fea000383ffff */
.L_x_73:
[----:B------:R-:W-:-:S07]  /*a140*/  MOV R0, UR9 ;  /* 0x0000000900007c02 */ /* 0x000fce0008000f00 */
.L_x_180:
[----:B-1----:R1:W2:Y:S02]  /*a150*/  SYNCS.PHASECHK.TRANS64.TRYWAIT P0, [R0+URZ+0x110], R4 ;  /* 0x00011004000075a7 */ /* 0x0022a400080011ff */
[----:B--2---:R-:W-:Y:S05]  /*a160*/  @!P0 NANOSLEEP.SYNCS 0x989680 ;  /* 0x009896800000895d */ /* 0x004fea0003900000 */
[----:B------:R-:W2:Y:S02]  /*a170*/  @!P0 SYNCS.PHASECHK.TRANS64 P0, [R0+URZ+0x110], R4 ;  /* 0x00011004000085a7 */ /* 0x000ea400080010ff */
[----:B--2---:R-:W-:Y:S05]  /*a180*/  @!P0 BRA `(.L_x_180) ;  /* 0xfffffffc00f08947 */ /* 0x004fea000383ffff */
[----:B------:R-:W-:Y:S05]  /*a190*/  BRA `(.L_x_181) ;  /* 0xffffff9800107947 */ /* 0x000fea000383ffff */
.L_x_76:
[----:B------:R-:W-:Y:S07]  /*a1a0*/  MOV R0, UR8 ;  /* 0x0000000800007c02 */ /* 0x000fee0008000f00 */
.L_x_182:
[----:B-1----:R1:W2:Y:S02]  /*a1b0*/  SYNCS.PHASECHK.TRANS64.TRYWAIT P0, [R0+URZ], R4 ;  /* 0x00000004000075a7 */ /* 0x0022a400080011ff */
[----:B--2---:R-:W-:Y:S05]  /*a1c0*/  @!P0 NANOSLEEP.SYNCS 0x989680 ;  /* 0x009896800000895d */ /* 0x004fea0003900000 */
[----:B------:R-:W2:Y:S02]  /*a1d0*/  @!P0 SYNCS.PHASECHK.TRANS64 P0, [R0+URZ], R4 ;  /* 0x00000004000085a7 */ /* 0x000ea400080010ff */
[----:B--2---:R-:W-:Y:S05]  /*a1e0*/  @!P0 BRA `(.L_x_182) ;  /* 0xfffffffc00f08947 */ /* 0x004fea000383ffff */
[----:B------:R-:W-:Y:S05]  /*a1f0*/  BRA `(.L_x_75) ;  /* 0xffffff9800247947 */ /* 0x000fea000383ffff */
.L_x_80:
[----:B-1----:R-:W-:-:S07]  /*a200*/  MOV R0, UR8 ;  /* 0x0000000800007c02 */ /* 0x002fce0008000f00 */
.L_x_183:
[----:B-1----:R1:W2:Y:S02]  /*a210*/  SYNCS.PHASECHK.TRANS64.TRYWAIT P0, [R0+URZ], R2 ;  /* 0x00000002000075a7 */ /* 0x0022a400080011ff */
[----:B--2---:R-:W-:Y:S05]  /*a220*/  @!P0 NANOSLEEP.SYNCS 0x989680 ;  /* 0x009896800000895d */ /* 0x004fea0003900000 */
[----:B------:R-:W2:Y:S02]  /*a230*/  @!P0 SYNCS.PHASECHK.TRANS64 P0, [R0+URZ], R2 ;  /* 0x00000002000085a7 */ /* 0x000ea400080010ff */
[----:B--2---:R-:W-:Y:S05]  /*a240*/  @!P0 BRA `(.L_x_183) ;  /* 0xfffffffc00f08947 */ /* 0x004fea000383ffff */
[----:B------:R-:W-:Y:S05]  /*a250*/  BRA `(.L_x_184) ;  /* 0xffffff9c00187947 */ /* 0x000fea000383ffff */
.L_x_81:
[----:B------:R-:W-:-:S07]  /*a260*/  MOV R0, UR8 ;  /* 0x0000000800007c02 */ /* 0x000fce0008000f00 */
.L_x_185:
[----:B-1----:R1:W2:Y:S02]  /*a270*/  SYNCS.PHASECHK.TRANS64.TRYWAIT P0, [R0+URZ], R3 ;  /* 0x00000003000075a7 */ /* 0x0022a400080011ff */
[----:B--2---:R-:W-:Y:S05]  /*a280*/  @!P0 NANOSLEEP.SYNCS 0x989680 ;  /* 0x009896800000895d */ /* 0x004fea0003900000 */
[----:B------:R-:W2:Y:S02]  /*a290*/  @!P0 SYNCS.PHASECHK.TRANS64 P0, [R0+URZ], R3 ;  /* 0x00000003000085a7 */ /* 0x000ea400080010ff */
[----:B--2---:R-:W-:Y:S05]  /*a2a0*/  @!P0 BRA `(.L_x_185) ;  /* 0xfffffffc00f08947 */ /* 0x004fea000383ffff */
[----:B------:R-:W-:Y:S05]  /*a2b0*/  BRA `(.L_x_186) ;  /* 0xffffff9c00247947 */ /* 0x000fea000383ffff */
.L_x_82:
[----:B------:R-:W-:-:S07]  /*a2c0*/  MOV R0, UR8 ;  /* 0x0000000800007c02 */ /* 0x000fce0008000f00 */
.L_x_187:
[----:B-1----:R1:W2:Y:S02]  /*a2d0*/  SYNCS.PHASECHK.TRANS64.TRYWAIT P0, [R0+URZ], R3 ;  /* 0x00000003000075a7 */ /* 0x0022a400080011ff */
[----:B--2---:R-:W-:Y:S05]  /*a2e0*/  @!P0 NANOSLEEP.SYNCS 0x989680 ;  /* 0x009896800000895d */ /* 0x004fea0003900000 */
[----:B------:R-:W2:Y:S02]  /*a2f0*/  @!P0 SYNCS.PHASECHK.TRANS64 P0, [R0+URZ], R3 ;  /* 0x00000003000085a7 */ /* 0x000ea400080010ff */
[----:B--2---:R-:W-:Y:S05]  /*a300*/  @!P0 BRA `(.L_x_187) ;  /* 0xfffffffc00f08947 */ /* 0x004fea000383ffff */
[----:B------:R-:W-:Y:S05]  /*a310*/  BRA `(.L_x_188) ;  /* 0xffffff9c00307947 */ /* 0x000fea000383ffff */
.L_x_85:
[----:B------:R-:W-:-:S07]  /*a320*/  MOV R0, UR7 ;  /* 0x0000000700007c02 */ /* 0x000fce0008000f00 */
.L_x_189:
[----:B-1----:R1:W2:Y:S02]  /*a330*/  SYNCS.PHASECHK.TRANS64.TRYWAIT P1, [R0+URZ+0x150], R2 ;  /* 0x00015002000075a7 */ /* 0x0022a400080211ff */
[----:B--2---:R-:W-:Y:S05]  /*a340*/  @!P1 NANOSLEEP.SYNCS 0x989680 ;  /* 0x009896800000995d */ /* 0x004fea0003900000 */
[----:B------:R-:W2:Y:S02]  /*a350*/  @!P1 SYNCS.PHASECHK.TRANS64 P1, [R0+URZ+0x150], R2 ;  /* 0x00015002000095a7 */ /* 0x000ea400080210ff */
[----:B--2---:R-:W-:Y:S05]  /*a360*/  @!P1 BRA `(.L_x_189) ;  /* 0xfffffffc00f09947 */ /* 0x004fea000383ffff */
[----:B------:R-:W-:Y:S05]  /*a370*/  BRA `(.L_x_190) ;  /* 0xffffff9c007c7947 */ /* 0x000fea000383ffff */
.L_x_90:
[----:B--2---:R2:W4:Y:S02]  /*a380*/  SYNCS.PHASECHK.TRANS64.TRYWAIT P0, [R0+URZ+0xd0], R2 ;  /* 0x0000d002000075a7 */ /* 0x00452400080011ff */
[----:B----4-:R-:W-:Y:S05]  /*a390*/  @!P0 NANOSLEEP.SYNCS 0x989680 ;  /* 0x009896800000895d */ /* 0x010fea0003900000 */
[----:B------:R-:W4:Y:S02]  /*a3a0*/  @!P0 SYNCS.PHASECHK.TRANS64 P0, [R0+URZ+0xd0], R2 ;  /* 0x0000d002000085a7 */ /* 0x000f2400080010ff */
[----:B----4-:R-:W-:Y:S05]  /*a3b0*/  @!P0 BRA `(.L_x_90) ;  /* 0xfffffffc00f08947 */ /* 0x010fea000383ffff */
[----:B------:R-:W-:Y:S05]  /*a3c0*/  BRA `(.L_x_191) ;  /* 0xffffffa000907947 */ /* 0x000fea000383ffff */
.L_x_93:
[----:B------:R-:W-:Y:S07]  /*a3d0*/  MOV R0, UR7 ;  /* 0x0000000700007c02 */ /* 0x000fee0008000f00 */
.L_x_192:
[----:B--2---:R2:W4:Y:S02]  /*a3e0*/  SYNCS.PHASECHK.TRANS64.TRYWAIT P0, [R0+URZ+0xc8], R2 ;  /* 0x0000c802000075a7 */ /* 0x00452400080011ff */
[----:B----4-:R-:W-:Y:S05]  /*a3f0*/  @!P0 NANOSLEEP.SYNCS 0x989680 ;  /* 0x009896800000895d */ /* 0x010fea0003900000 */
[----:B------:R-:W4:Y:S02]  /*a400*/  @!P0 SYNCS.PHASECHK.TRANS64 P0, [R0+URZ+0xc8], R2 ;  /* 0x0000c802000085a7 */ /* 0x000f2400080010ff */
[----:B----4-:R-:W-:Y:S05]  /*a410*/  @!P0 BRA `(.L_x_192) ;  /* 0xfffffffc00f08947 */ /* 0x010fea000383ffff */
[----:B------:R-:W-:Y:S05]  /*a420*/  BRA `(.L_x_92) ;  /* 0xffffffa400707947 */ /* 0x000fea000383ffff */
.L_x_96:
[----:B------:R-:W-:Y:S07]  /*a430*/  MOV R0, UR7 ;  /* 0x0000000700007c02 */ /* 0x000fee0008000f00 */
.L_x_193:
[----:B-1----:R1:W2:Y:S02]  /*a440*/  SYNCS.PHASECHK.TRANS64.TRYWAIT P0, [R0+URZ+0xa0], R14 ;  /* 0x0000a00e000075a7 */ /* 0x0022a400080011ff */
[----:B--2---:R-:W-:Y:S05]  /*a450*/  @!P0 NANOSLEEP.SYNCS 0x989680 ;  /* 0x009896800000895d */ /* 0x004fea0003900000 */
[----:B------:R-:W2:Y:S02]  /*a460*/  @!P0 SYNCS.PHASECHK.TRANS64 P0, [R0+URZ+0xa0], R14 ;  /* 0x0000a00e000085a7 */ /* 0x000ea400080010ff */
[----:B--2---:R-:W-:Y:S05]  /*a470*/  @!P0 BRA `(.L_x_193) ;  /* 0xfffffffc00f08947 */ /* 0x004fea000383ffff */
[----:B------:R-:W-:Y:S05]  /*a480*/  BRA `(.L_x_194) ;  /* 0xffffffa400e87947 */ /* 0x000fea000383ffff */
.L_x_97:
[----:B------:R-:W-:Y:S07]  /*a490*/  MOV R0, UR7 ;  /* 0x0000000700007c02 */ /* 0x000fee0008000f00 */
.L_x_195:
[----:B-1----:R1:W2:Y:S02]  /*a4a0*/  SYNCS.PHASECHK.TRANS64.TRYWAIT P0, [R0+URZ+0xa8], R14 ;  /* 0x0000a80e000075a7 */ /* 0x0022a400080011ff */
[----:B--2---:R-:W-:Y:S05]  /*a4b0*/  @!P0 NANOSLEEP.SYNCS 0x989680 ;  /* 0x009896800000895d */ /* 0x004fea0003900000 */
[----:B------:R-:W2:Y:S02]  /*a4c0*/  @!P0 SYNCS.PHASECHK.TRANS64 P0, [R0+URZ+0xa8], R14 ;  /* 0x0000a80e000085a7 */ /* 0x000ea400080010ff */
[----:B--2---:R-:W-:Y:S05]  /*a4d0*/  @!P0 BRA `(.L_x_195) ;  /* 0xfffffffc00f08947 */ /* 0x004fea000383ffff */
[----:B------:R-:W-:Y:S05]  /*a4e0*/  BRA `(.L_x_196) ;  /* 0xffffffa800407947 */ /* 0x000fea000383ffff */
.L_x_98:
[----:B------:R-:W-:Y:S07]  /*a4f0*/  MOV R0, UR7 ;  /* 0x0000000700007c02 */ /* 0x000fee0008000f00 */
.L_x_197:
[----:B-1----:R1:W2:Y:S02]  /*a500*/  SYNCS.PHASECHK.TRANS64.TRYWAIT P0, [R0+URZ+0xb0], R14 ;  /* 0x0000b00e000075a7 */ /* 0x0022a400080011ff */
[----:B--2---:R-:W-:Y:S05]  /*a510*/  @!P0 NANOSLEEP.SYNCS 0x989680 ;  /* 0x009896800000895d */ /* 0x004fea0003900000 */
[----:B------:R-:W2:Y:S02]  /*a520*/  @!P0 SYNCS.PHASECHK.TRANS64 P0, [R0+URZ+0xb0], R14 ;  /* 0x0000b00e000085a7 */ /* 0x000ea400080010ff */
[----:B--2---:R-:W-:Y:S05]  /*a530*/  @!P0 BRA `(.L_x_197) ;  /* 0xfffffffc00f08947 */ /* 0x004fea000383ffff */
[----:B------:R-:W-:Y:S05]  /*a540*/  BRA `(.L_x_198) ;  /* 0xffffffa8009c7947 */ /* 0x000fea000383ffff */
.L_x_99:
[----:B------:R-:W-:Y:S07]  /*a550*/  MOV R0, UR7 ;  /* 0x0000000700007c02 */ /* 0x000fee0008000f00 */
.L_x_199:
[----:B-1----:R1:W2:Y:S02]  /*a560*/  SYNCS.PHASECHK.TRANS64.TRYWAIT P0, [R0+URZ+0xb8], R14 ;  /* 0x0000b80e000075a7 */ /* 0x0022a400080011ff */
[----:B--2---:R-:W-:Y:S05]  /*a570*/  @!P0 NANOSLEEP.SYNCS 0x989680 ;  /* 0x009896800000895d */ /* 0x004fea0003900000 */
[----:B------:R-:W2:Y:S02]  /*a580*/  @!P0 SYNCS.PHASECHK.TRANS64 P0, [R0+URZ+0xb8], R14 ;  /* 0x0000b80e000085a7 */ /* 0x000ea400080010ff */
[----:B--2---:R-:W-:Y:S05]  /*a590*/  @!P0 BRA `(.L_x_199) ;  /* 0xfffffffc00f08947 */ /* 0x004fea000383ffff */
[----:B------:R-:W-:Y:S05]  /*a5a0*/  BRA `(.L_x_200) ;  /* 0xffffffac003c7947 */ /* 0x000fea000383ffff */
.L_x_101:
[----:B------:R-:W-:-:S07]  /*a5b0*/  MOV R0, UR7 ;  /* 0x0000000700007c02 */ /* 0x000fce0008000f00 */
.L_x_201:
[----:B-1----:R1:W4:Y:S02]  /*a5c0*/  SYNCS.PHASECHK.TRANS64.TRYWAIT P0, [R0+URZ+0xa0], R2 ;  /* 0x0000a002000075a7 */ /* 0x00232400080011ff */
[----:B----4-:R-:W-:Y:S05]  /*a5d0*/  @!P0 NANOSLEEP.SYNCS 0x989680 ;  /* 0x009896800000895d */ /* 0x010fea0003900000 */
[----:B------:R-:W4:Y:S02]  /*a5e0*/  @!P0 SYNCS.PHASECHK.TRANS64 P0, [R0+URZ+0xa0], R2 ;  /* 0x0000a002000085a7 */ /* 0x000f2400080010ff */
[----:B----4-:R-:W-:Y:S05]  /*a5f0*/  @!P0 BRA `(.L_x_201) ;  /* 0xfffffffc00f08947 */ /* 0x010fea000383ffff */
[----:B------:R-:W-:Y:S05]  /*a600*/  BRA `(.L_x_202) ;  /* 0xffffffac00c47947 */ /* 0x000fea000383ffff */
.L_x_102:
[----:B-1----:R-:W-:-:S07]  /*a610*/  MOV R0, UR7 ;  /* 0x0000000700007c02 */ /* 0x002fce0008000f00 */
.L_x_203:
[----:B-1----:R1:W4:Y:S02]  /*a620*/  SYNCS.PHASECHK.TRANS64.TRYWAIT P0, [R0+URZ+0xa8], R2 ;  /* 0x0000a802000075a7 */ /* 0x00232400080011ff */
[----:B----4-:R-:W-:Y:S05]  /*a630*/  @!P0 NANOSLEEP.SYNCS 0x989680 ;  /* 0x009896800000895d */ /* 0x010fea0003900000 */
[----:B------:R-:W4:Y:S02]  /*a640*/  @!P0 SYNCS.PHASECHK.TRANS64 P0, [R0+URZ+0xa8], R2 ;  /* 0x0000a802000085a7 */ /* 0x000f2400080010ff */
[----:B----4-:R-:W-:Y:S05]  /*a650*/  @!P0 BRA `(.L_x_203) ;  /* 0xfffffffc00f08947 */ /* 0x010fea000383ffff */
[----:B------:R-:W-:Y:S05]  /*a660*/  BRA `(.L_x_204) ;  /* 0xffffffac00b47947 */ /* 0x000fea000383ffff */
.L_x_103:
[----:B-1----:R-:W-:-:S07]  /*a670*/  MOV R0, UR7 ;  /* 0x0000000700007c02 */ /* 0x002fce0008000f00 */
.L_x_205:
[----:B-1----:R1:W4:Y:S02]  /*a680*/  SYNCS.PHASECHK.TRANS64.TRYWAIT P0, [R0+URZ+0xb0], R2 ;  /* 0x0000b002000075a7 */ /* 0x00232400080011ff */
[----:B----4-:R-:W-:Y:S05]  /*a690*/  @!P0 NANOSLEEP.SYNCS 0x989680 ;  /* 0x009896800000895d */ /* 0x010fea0003900000 */
[----:B------:R-:W4:Y:S02]  /*a6a0*/  @!P0 SYNCS.PHASECHK.TRANS64 P0, [R0+URZ+0xb0], R2 ;  /* 0x0000b002000085a7 */ /* 0x000f2400080010ff */
[----:B----4-:R-:W-:Y:S05]  /*a6b0*/  @!P0 BRA `(.L_x_205) ;  /* 0xfffffffc00f08947 */ /* 0x010fea000383ffff */
[----:B------:R-:W-:Y:S05]  /*a6c0*/  BRA `(.L_x_206) ;  /* 0xffffffac00a47947 */ /* 0x000fea000383ffff */
.L_x_105:
[----:B--2---:R2:W3:Y:S02]  /*a6d0*/  SYNCS.PHASECHK.TRANS64.TRYWAIT P0, [R0+URZ+0xd0], R2 ;  /* 0x0000d002000075a7 */ /* 0x0044e400080011ff */
[----:B---3--:R-:W-:Y:S05]  /*a6e0*/  @!P0 NANOSLEEP.SYNCS 0x989680 ;  /* 0x009896800000895d */ /* 0x008fea0003900000 */
[----:B------:R-:W3:Y:S02]  /*a6f0*/  @!P0 SYNCS.PHASECHK.TRANS64 P0, [R0+URZ+0xd0], R2 ;  /* 0x0000d002000085a7 */ /* 0x000ee400080010ff */
[----:B---3--:R-:W-:Y:S05]  /*a700*/  @!P0 BRA `(.L_x_105) ;  /* 0xfffffffc00f08947 */ /* 0x008fea000383ffff */
[----:B------:R-:W-:Y:S05]  /*a710*/  BRA `(.L_x_207) ;  /* 0xffffffb000807947 */ /* 0x000fea000383ffff */
.L_x_116:
[----:B-1----:R-:W-:Y:S04]  /*a720*/  MOV R2, UR48 ;  /* 0x0000003000027c02 */ /* 0x002fe80008000f00 */
[----:B------:R1:W3:Y:S03]  /*a730*/  SYNCS.PHASECHK.TRANS64.TRYWAIT P1, [R2+URZ+0x80], R3 ;  /* 0x00008003020075a7 */ /* 0x0002e600080211ff */
[----:B---3--:R-:W-:Y:S05]  /*a740*/  @!P1 NANOSLEEP.SYNCS 0x989680 ;  /* 0x009896800000995d */ /* 0x008fea0003900000 */
[----:B------:R-:W3:Y:S02]  /*a750*/  @!P1 SYNCS.PHASECHK.TRANS64 P1, [R2+URZ+0x80], R3 ;  /* 0x00008003020095a7 */ /* 0x000ee400080210ff */
[----:B---3--:R-:W-:Y:S05]  /*a760*/  @!P1 BRA `(.L_x_116) ;  /* 0xfffffffc00ec9947 */ /* 0x008fea000383ffff */
[----:B------:R-:W-:Y:S05]  /*a770*/  BRA `(.L_x_115) ;  /* 0xffffffbc008c7947 */ /* 0x000fea000383ffff */
.L_x_118:
[----:B-1----:R1:W4:Y:S02]  /*a780*/  SYNCS.PHASECHK.TRANS64.TRYWAIT P0, [R112+URZ+0xf0], R0 ;  /* 0x0000f000700075a7 */ /* 0x00232400080011ff */
[----:B----4-:R-:W-:Y:S05]  /*a790*/  @!P0 NANOSLEEP.SYNCS 0x989680 ;  /* 0x009896800000895d */ /* 0x010fea0003900000 */
[----:B------:R-:W4:Y:S02]  /*a7a0*/  @!P0 SYNCS.PHASECHK.TRANS64 P0, [R112+URZ+0xf0], R0 ;  /* 0x0000f000700085a7 */ /* 0x000f2400080010ff */
[----:B----4-:R-:W-:Y:S05]  /*a7b0*/  @!P0 BRA `(.L_x_118) ;  /* 0xfffffffc00f08947 */ /* 0x010fea000383ffff */
[----:B------:R-:W-:Y:S05]  /*a7c0*/  BRA `(.L_x_117) ;  /* 0xffffffbc00b47947 */ /* 0x000fea000383ffff */
.L_x_127:
[----:B--2---:R2:W4:Y:S02]  /*a7d0*/  SYNCS.PHASECHK.TRANS64.TRYWAIT P0, [R2+URZ+0x80], R0 ;  /* 0x00008000020075a7 */ /* 0x00452400080011ff */
[----:B----4-:R-:W-:Y:S05]  /*a7e0*/  @!P0 NANOSLEEP.SYNCS 0x989680 ;  /* 0x009896800000895d */ /* 0x010fea0003900000 */
[----:B------:R-:W4:Y:S02]  /*a7f0*/  @!P0 SYNCS.PHASECHK.TRANS64 P0, [R2+URZ+0x80], R0 ;  /* 0x00008000020085a7 */ /* 0x000f2400080010ff */
[----:B----4-:R-:W-:Y:S05]  /*a800*/  @!P0 BRA `(.L_x_127) ;  /* 0xfffffffc00f08947 */ /* 0x010fea000383ffff */
[----:B------:R-:W-:Y:S05]  /*a810*/  BRA `(.L_x_126) ;  /* 0xffffffc800a07947 */ /* 0x000fea000383ffff */
.L_x_135:
[----:B--2---:R2:W4:Y:S02]  /*a820*/  SYNCS.PHASECHK.TRANS64.TRYWAIT P0, [R0+URZ+0x80], R6 ;  /* 0x00008006000075a7 */ /* 0x00452400080011ff */
[----:B----4-:R-:W-:Y:S05]  /*a830*/  @!P0 NANOSLEEP.SYNCS 0x989680 ;  /* 0x009896800000895d */ /* 0x010fea0003900000 */
[----:B------:R-:W4:Y:S02]  /*a840*/  @!P0 SYNCS.PHASECHK.TRANS64 P0, [R0+URZ+0x80], R6 ;  /* 0x00008006000085a7 */ /* 0x000f2400080010ff */
[----:B----4-:R-:W-:Y:S05]  /*a850*/  @!P0 BRA `(.L_x_135) ;  /* 0xfffffffc00f08947 */ /* 0x010fea000383ffff */
[----:B------:R-:W-:Y:S05]  /*a860*/  BRA `(.L_x_134) ;  /* 0xffffffd400b47947 */ /* 0x000fea000383ffff */
.L_x_143:
[----:B--2---:R2:W4:Y:S02]  /*a870*/  SYNCS.PHASECHK.TRANS64.TRYWAIT P0, [R0+URZ+0x80], R5 ;  /* 0x00008005000075a7 */ /* 0x00452400080011ff */
[----:B----4-:R-:W-:Y:S05]  /*a880*/  @!P0 NANOSLEEP.SYNCS 0x989680 ;  /* 0x009896800000895d */ /* 0x010fea0003900000 */
[----:B------:R-:W4:Y:S02]  /*a890*/  @!P0 SYNCS.PHASECHK.TRANS64 P0, [R0+URZ+0x80], R5 ;  /* 0x00008005000085a7 */ /* 0x000f2400080010ff */
[----:B----4-:R-:W-:Y:S05]  /*a8a0*/  @!P0 BRA `(.L_x_143) ;  /* 0xfffffffc00f08947 */ /* 0x010fea000383ffff */
[----:B------:R-:W-:Y:S05]  /*a8b0*/  BRA `(.L_x_142) ;  /* 0xffffffe000c87947 */ /* 0x000fea000383ffff */
        .weak           $__internal_0_$__cuda_sm10x_tcgen05_guardrail_trap_col_being_dealloced_not_returned_by_alloc
        .type           $__internal_0_$__cuda_sm10x_tcgen05_guardrail_trap_col_being_dealloced_not_returned_by_alloc,@function
        .size           $__internal_0_$__cuda_sm10x_tcgen05_guardrail_trap_col_being_dealloced_not_returned_by_alloc,($__internal_1_$__cuda_sm10x_tcgen05_guardrail_trap_phase_invalid_during_alloc - $__internal_0_$__cuda_sm10x_tcgen05_guardrail_trap_col_being_dealloced_not_returned_by_alloc)
$__internal_0_$__cuda_sm10x_tcgen05_guardrail_trap_col_being_dealloced_not_returned_by_alloc:
[----:B------:R-:W-:Y:S05]  /*a8c0*/  BPT.TRAP 0x1 ;  /* 0x000000040000795c */ /* 0x000fea0000300000 */
[----:B------:R-:W-:-:S04]  /*a8d0*/  HFMA2 R3, -RZ, RZ, 0, 0 ;  /* 0x00000000ff037431 */ /* 0x000fc800000001ff */
[----:B------:R-:W-:Y:S05]  /*a8e0*/  RET.REL.NODEC R2 `(_ZN7cutlass13device_kernelINS_4gemm6kernel13GemmUniversalIN4cute5tupleIJiiiiEEENS1_10collective13CollectiveMmaINS1_35MainloopSm100TmaUmmaWarpSpecializedILi8ELi2ELi4ENS5_IJNS4_1CILi2EEENSA_ILi1EEESC_EEEEENS5_IJNSA_ILi128EEENSA_ILi256EEENSA_ILi64EEEEEENS_10bfloat16_tENS5_IJlSC_lEEESJ_SK_NS4_8TiledMMAINS4_8MMA_AtomIJNS4_26SM100_MMA_F16BF16_2x1SM_SSISJ_SJ_fLi128ELi256ELNS4_4UMMA5MajorE0ELSP_0ELNSO_7ScaleInE0ELSQ_0EEEEEENS4_6LayoutINS5_IJSC_SC_SC_EEENS5_IJNSA_ILi0EEESV_SV_EEEEENS5_IJNS4_10UnderscoreESY_SY_EEEEENS4_18SM100_TMA_2SM_LOADENS4_14ComposedLayoutINS4_7SwizzleILi3ELi4ELi3EEENS4_18smem_ptr_flag_bitsILi16EEENST_INS5_IJNSA_ILi8EEESH_EEENS5_IJSH_SC_EEEEEEEvNS4_8identityES11_S1B_vS1C_EENS_8epilogue10collective18CollectiveEpilogueINS1E_23Sm100TmaWarpSpecializedILi4ELi2ELi32ELb1ELb0EEEJNS5_IJSH_SG_SH_EEENS5_IJNST_ISH_SC_EENST_INS5_IJNSA_ILi32EEESB_EEENS5_IJSC_SF_EEEEEEEESJ_SK_SJ_SK_NS1E_6fusion15FusionCallbacksIS1I_NS1Q_17LinearCombinationISJ_fSJ_fLNS_15FloatRoundStyleE2EEES1J_S1P_JEEENS4_5SM1004TMEM4LOAD26SM100_TMEM_LOAD_32dp32b32xENS4_13SM90_TMA_LOADENS12_INS13_ILi2ELi4ELi3EEES16_NST_INS5_IJS17_S1L_EEENS5_IJS1L_SC_EEEEEEENS4_39AutoVectorizingCopyWithAssumedAlignmentILi128EEENS4_14SM90_TMA_STOREES25_S27_S27_EEEvvEEEEvNT_6ParamsE) ;  /* 0xffffff5402c47950 */ /* 0x000fea0003c3ffff */
        .weak           $__internal_1_$__cuda_sm10x_tcgen05_guardrail_trap_phase_invalid_during_alloc
        .type           $__internal_1_$__cuda_sm10x_tcgen05_guardrail_trap_phase_invalid_during_alloc,@function
        .size           $__internal_1_$__cuda_sm10x_tcgen05_guardrail_trap_phase_invalid_during_alloc,($__internal_2_$__cuda_sm10x_tcgen05_guardrail_trap_unallocated_columns_being_dealloced - $__internal_1_$__cuda_sm10x_tcgen05_guardrail_trap_phase_invalid_during_alloc)
$__internal_1_$__cuda_sm10x_tcgen05_guardrail_trap_phase_invalid_during_alloc:
[----:B------:R-:W-:Y:S05]  /*a8f0*/  BPT.TRAP 0x1 ;  /* 0x000000040000795c */ /* 0x000fea0000300000 */
[----:B------:R-:W-:-:S04]  /*a900*/  MOV R3, 0x0 ;  /* 0x0000000000037802 */ /* 0x000fc80000000f00 */
[----:B------:R-:W-:Y:S05]  /*a910*/  RET.REL.NODEC R2 `(_ZN7cutlass13device_kernelINS_4gemm6kernel13GemmUniversalIN4cute5tupleIJiiiiEEENS1_10collective13CollectiveMmaINS1_35MainloopSm100TmaUmmaWarpSpecializedILi8ELi2ELi4ENS5_IJNS4_1CILi2EEENSA_ILi1EEESC_EEEEENS5_IJNSA_ILi128EEENSA_ILi256EEENSA_ILi64EEEEEENS_10bfloat16_tENS5_IJlSC_lEEESJ_SK_NS4_8TiledMMAINS4_8MMA_AtomIJNS4_26SM100_MMA_F16BF16_2x1SM_SSISJ_SJ_fLi128ELi256ELNS4_4UMMA5MajorE0ELSP_0ELNSO_7ScaleInE0ELSQ_0EEEEEENS4_6LayoutINS5_IJSC_SC_SC_EEENS5_IJNSA_ILi0EEESV_SV_EEEEENS5_IJNS4_10UnderscoreESY_SY_EEEEENS4_18SM100_TMA_2SM_LOADENS4_14ComposedLayoutINS4_7SwizzleILi3ELi4ELi3EEENS4_18smem_ptr_flag_bitsILi16EEENST_INS5_IJNSA_ILi8EEESH_EEENS5_IJSH_SC_EEEEEEEvNS4_8identityES11_S1B_vS1C_EENS_8epilogue10collective18CollectiveEpilogueINS1E_23Sm100TmaWarpSpecializedILi4ELi2ELi32ELb1ELb0EEEJNS5_IJSH_SG_SH_EEENS5_IJNST_ISH_SC_EENST_INS5_IJNSA_ILi32EEESB_EEENS5_IJSC_SF_EEEEEEEESJ_SK_SJ_SK_NS1E_6fusion15FusionCallbacksIS1I_NS1Q_17LinearCombinationISJ_fSJ_fLNS_15FloatRoundStyleE2EEES1J_S1P_JEEENS4_5SM1004TMEM4LOAD26SM100_TMEM_LOAD_32dp32b32xENS4_13SM90_TMA_LOADENS12_INS13_ILi2ELi4ELi3EEES16_NST_INS5_IJS17_S1L_EEENS5_IJS1L_SC_EEEEEEENS4_39AutoVectorizingCopyWithAssumedAlignmentILi128EEENS4_14SM90_TMA_STOREES25_S27_S27_EEEvvEEEEvNT_6ParamsE) ;  /* 0xffffff5402b87950 */ /* 0x000fea0003c3ffff */
        .weak           $__internal_2_$__cuda_sm10x_tcgen05_guardrail_trap_unallocated_columns_being_dealloced
        .type           $__internal_2_$__cuda_sm10x_tcgen05_guardrail_trap_unallocated_columns_being_dealloced,@function
        .size           $__internal_2_$__cuda_sm10x_tcgen05_guardrail_trap_unallocated_columns_being_dealloced,(.L_x_209 - $__internal_2_$__cuda_sm10x_tcgen05_guardrail_trap_unallocated_columns_being_dealloced)
$__internal_2_$__cuda_sm10x_tcgen05_guardrail_trap_unallocated_columns_being_dealloced:
[----:B------:R-:W-:Y:S05]  /*a920*/  BPT.TRAP 0x1 ;  /* 0x000000040000795c */ /* 0x000fea0000300000 */
[----:B------:R-:W-:-:S04]  /*a930*/  HFMA2 R3, -RZ, RZ, 0, 0 ;  /* 0x00000000ff037431 */ /* 0x000fc800000001ff */
[----:B------:R-:W-:Y:S05]  /*a940*/  RET.REL.NODEC R2 `(_ZN7cutlass13device_kernelINS_4gemm6kernel13GemmUniversalIN4cute5tupleIJiiiiEEENS1_10collective13CollectiveMmaINS1_35MainloopSm100TmaUmmaWarpSpecializedILi8ELi2ELi4ENS5_IJNS4_1CILi2EEENSA_ILi1EEESC_EEEEENS5_IJNSA_ILi128EEENSA_ILi256EEENSA_ILi64EEEEEENS_10bfloat16_tENS5_IJlSC_lEEESJ_SK_NS4_8TiledMMAINS4_8MMA_AtomIJNS4_26SM100_MMA_F16BF16_2x1SM_SSISJ_SJ_fLi128ELi256ELNS4_4UMMA5MajorE0ELSP_0ELNSO_7ScaleInE0ELSQ_0EEEEEENS4_6LayoutINS5_IJSC_SC_SC_EEENS5_IJNSA_ILi0EEESV_SV_EEEEENS5_IJNS4_10UnderscoreESY_SY_EEEEENS4_18SM100_TMA_2SM_LOADENS4_14ComposedLayoutINS4_7SwizzleILi3ELi4ELi3EEENS4_18smem_ptr_flag_bitsILi16EEENST_INS5_IJNSA_ILi8EEESH_EEENS5_IJSH_SC_EEEEEEEvNS4_8identityES11_S1B_vS1C_EENS_8epilogue10collective18CollectiveEpilogueINS1E_23Sm100TmaWarpSpecializedILi4ELi2ELi32ELb1ELb0EEEJNS5_IJSH_SG_SH_EEENS5_IJNST_ISH_SC_EENST_INS5_IJNSA_ILi32EEESB_EEENS5_IJSC_SF_EEEEEEEESJ_SK_SJ_SK_NS1E_6fusion15FusionCallbacksIS1I_NS1Q_17LinearCombinationISJ_fSJ_fLNS_15FloatRoundStyleE2EEES1J_S1P_JEEENS4_5SM1004TMEM4LOAD26SM100_TMEM_LOAD_32dp32b32xENS4_13SM90_TMA_LOADENS12_INS13_ILi2ELi4ELi3EEES16_NST_INS5_IJS17_S1L_EEENS5_IJS1L_SC_EEEEEEENS4_39AutoVectorizingCopyWithAssumedAlignmentILi128EEENS4_14SM90_TMA_STOREES25_S27_S27_EEEvvEEEEvNT_6ParamsE) ;  /* 0xffffff5402ac7950 */ /* 0x000fea0003c3ffff */
.L_x_208:
[----:B------:R-:W-:-:S00]  /*a950*/  BRA `(.L_x_208) ;  /* 0xfffffffc00fc7947 */ /* 0x000fc0000383ffff */
[----:B------:R-:W-:-:S00]  /*a960*/  NOP ;  /* 0x0000000000007918 */ /* 0x000fc00000000000 */
        /* <DEDUP_REMOVED lines=9> */
.L_x_209:


//--------------------- .nv.global.init           --------------------------
	.section	.nv.global.init,"aw",@progbits
.nv.global.init:
	.type		$str$27,@object
	.size		$str$27,($str$28 - $str$27)
$str$27:
        /*0000*/ 	.byte	0x28, 0x61, 0x64, 0x64, 0x72, 0x65, 0x73, 0x73, 0x20, 0x26, 0x20, 0x6d, 0x61, 0x73, 0x6b, 0x29
        /*0010*/ 	.byte	0x20, 0x3d, 0x3d, 0x20, 0x30, 0x00
	.type		$str$28,@object
	.size		$str$28,($str$26 - $str$28)
$str$28:
        /*0016*/ 	.byte	0x2f, 0x74, 0x6d, 0x70, 0x2f, 0x63, 0x75, 0x74, 0x6c, 0x61, 0x73, 0x73, 0x5f, 0x73, 0x77, 0x65
        /*0026*/ 	.byte	0x65, 0x70, 0x5f, 0x73, 0x72, 0x63, 0x2f, 0x69, 0x6e, 0x63, 0x6c, 0x75, 0x64, 0x65, 0x2f, 0x63
        /*0036*/ 	.byte	0x75, 0x74, 0x65, 0x2f, 0x70, 0x6f, 0x69, 0x6e, 0x74, 0x65, 0x72, 0x5f, 0x66, 0x6c, 0x61, 0x67
        /*0046*/ 	.byte	0x67, 0x65, 0x64, 0x2e, 0x68, 0x70, 0x70, 0x00
	.type		$str$26,@object
	.size		$str$26,($str$25 - $str$26)
$str$26:
        /*004e*/ 	.byte	0x2f, 0x74, 0x6d, 0x70, 0x2f, 0x63, 0x75, 0x74, 0x6c, 0x61, 0x73, 0x73, 0x5f, 0x73, 0x77, 0x65
        /*005e*/ 	.byte	0x65, 0x70, 0x5f, 0x73, 0x72, 0x63, 0x2f, 0x69, 0x6e, 0x63, 0x6c, 0x75, 0x64, 0x65, 0x2f, 0x63
        /*006e*/ 	.byte	0x75, 0x74, 0x65, 0x2f, 0x61, 0x74, 0x6f, 0x6d, 0x2f, 0x63, 0x6f, 0x70, 0x79, 0x5f, 0x74, 0x72
        /*007e*/ 	.byte	0x61, 0x69, 0x74, 0x73, 0x5f, 0x73, 0x6d, 0x31, 0x30, 0x30, 0x2e, 0x68, 0x70, 0x70, 0x00
	.type		$str$25,@object
	.size		$str$25,(__unnamed_1 - $str$25)
$str$25:
        /*008d*/ 	.byte	0x28, 0x28, 0x75, 0x69, 0x6e, 0x74, 0x33, 0x32, 0x5f, 0x74, 0x28, 0x74, 0x68, 0x72, 0x65, 0x61
        /*009d*/ 	.byte	0x64, 0x49, 0x64, 0x78, 0x2e, 0x78, 0x29, 0x20, 0x2f, 0x20, 0x33, 0x32, 0x29, 0x20, 0x25, 0x20
        /*00ad*/ 	.byte	0x34, 0x29, 0x20, 0x3d, 0x3d, 0x20, 0x28, 0x28, 0x28, 0x74, 0x6d, 0x65, 0x6d, 0x5f, 0x61, 0x64
        /*00bd*/ 	.byte	0x64, 0x72, 0x20, 0x3e, 0x3e, 0x20, 0x31, 0x36, 0x29, 0x20, 0x2f, 0x20, 0x33, 0x32, 0x29, 0x20
        /*00cd*/ 	.byte	0x25, 0x20, 0x34, 0x29, 0x00
	.type		__unnamed_1,@object
	.size		__unnamed_1,(__unnamed_2 - __unnamed_1)
__unnamed_1:
        /*00d2*/ 	.byte	0x61, 0x75, 0x74, 0x6f, 0x20, 0x63, 0x75, 0x74, 0x65, 0x3a, 0x3a, 0x61, 0x73, 0x5f, 0x70, 0x6f
        /* <DEDUP_REMOVED lines=24> */
        /*0262*/ 	.byte	0x43, 0x3c, 0x34, 0x30, 0x39, 0x36, 0x3e, 0x3e, 0x3e, 0x3e, 0x5d, 0x00
	.type		__unnamed_2,@object
	.size		__unnamed_2,(.L_2 - __unnamed_2)
__unnamed_2:
        /* <DEDUP_REMOVED lines=42> */
        /*050e*/ 	.byte	0x3e, 0x3e, 0x5d, 0x00
.L_2:


//--------------------- .nv.shared._ZN7cutlass13device_kernelINS_4gemm6kernel13GemmUniversalIN4cute5tupleIJiiiiEEENS1_10collective13CollectiveMmaINS1_35MainloopSm100TmaUmmaWarpSpecializedILi8ELi2ELi4ENS5_IJNS4_1CILi2EEENSA_ILi1EEESC_EEEEENS5_IJNSA_ILi128EEENSA_ILi256EEENSA_ILi64EEEEEENS_10bfloat16_tENS5_IJlSC_lEEESJ_SK_NS4_8TiledMMAINS4_8MMA_AtomIJNS4_26SM100_MMA_F16BF16_2x1SM_SSISJ_SJ_fLi128ELi256ELNS4_4UMMA5MajorE0ELSP_0ELNSO_7ScaleInE0ELSQ_0EEEEEENS4_6LayoutINS5_IJSC_SC_SC_EEENS5_IJNSA_ILi0EEESV_SV_EEEEENS5_IJNS4_10UnderscoreESY_SY_EEEEENS4_18SM100_TMA_2SM_LOADENS4_14ComposedLayoutINS4_7SwizzleILi3ELi4ELi3EEENS4_18smem_ptr_flag_bitsILi16EEENST_INS5_IJNSA_ILi8EEESH_EEENS5_IJSH_SC_EEEEEEEvNS4_8identityES11_S1B_vS1C_EENS_8epilogue10collective18CollectiveEpilogueINS1E_23Sm100TmaWarpSpecializedILi4ELi2ELi32ELb1ELb0EEEJNS5_IJSH_SG_SH_EEENS5_IJNST_ISH_SC_EENST_INS5_IJNSA_ILi32EEESB_EEENS5_IJSC_SF_EEEEEEEESJ_SK_SJ_SK_NS1E_6fusion15FusionCallbacksIS1I_NS1Q_17LinearCombinationISJ_fSJ_fLNS_15FloatRoundStyleE2EEES1J_S1P_JEEENS4_5SM1004TMEM4LOAD26SM100_TMEM_LOAD_32dp32b32xENS4_13SM90_TMA_LOADENS12_INS13_ILi2ELi4ELi3EEES16_NST_INS5_IJS17_S1L_EEENS5_IJS1L_SC_EEEEEEENS4_39AutoVectorizingCopyWithAssumedAlignmentILi128EEENS4_14SM90_TMA_STOREES25_S27_S27_EEEvvEEEEvNT_6ParamsE --------------------------
	.section	.nv.shared._ZN7cutlass13device_kernelINS_4gemm6kernel13GemmUniversalIN4cute5tupleIJiiiiEEENS1_10collective13CollectiveMmaINS1_35MainloopSm100TmaUmmaWarpSpecializedILi8ELi2ELi4ENS5_IJNS4_1CILi2EEENSA_ILi1EEESC_EEEEENS5_IJNSA_ILi128EEENSA_ILi256EEENSA_ILi64EEEEEENS_10bfloat16_tENS5_IJlSC_lEEESJ_SK_NS4_8TiledMMAINS4_8MMA_AtomIJNS4_26SM100_MMA_F16BF16_2x1SM_SSISJ_SJ_fLi128ELi256ELNS4_4UMMA5MajorE0ELSP_0ELNSO_7ScaleInE0ELSQ_0EEEEEENS4_6LayoutINS5_IJSC_SC_SC_EEENS5_IJNSA_ILi0EEESV_SV_EEEEENS5_IJNS4_10UnderscoreESY_SY_EEEEENS4_18SM100_TMA_2SM_LOADENS4_14ComposedLayoutINS4_7SwizzleILi3ELi4ELi3EEENS4_18smem_ptr_flag_bitsILi16EEENST_INS5_IJNSA_ILi8EEESH_EEENS5_IJSH_SC_EEEEEEEvNS4_8identityES11_S1B_vS1C_EENS_8epilogue10collective18CollectiveEpilogueINS1E_23Sm100TmaWarpSpecializedILi4ELi2ELi32ELb1ELb0EEEJNS5_IJSH_SG_SH_EEENS5_IJNST_ISH_SC_EENST_INS5_IJNSA_ILi32EEESB_EEENS5_IJSC_SF_EEEEEEEESJ_SK_SJ_SK_NS1E_6fusion15FusionCallbacksIS1I_NS1Q_17LinearCombinationISJ_fSJ_fLNS_15FloatRoundStyleE2EEES1J_S1P_JEEENS4_5SM1004TMEM4LOAD26SM100_TMEM_LOAD_32dp32b32xENS4_13SM90_TMA_LOADENS12_INS13_ILi2ELi4ELi3EEES16_NST_INS5_IJS17_S1L_EEENS5_IJS1L_SC_EEEEEEENS4_39AutoVectorizingCopyWithAssumedAlignmentILi128EEENS4_14SM90_TMA_STOREES25_S27_S27_EEEvvEEEEvNT_6ParamsE,"aw",@nobits
	.sectionflags	@""
	.align	16
	.zero		1024


//--------------------- .nv.shared.reserved.0     --------------------------
	.section	.nv.shared.reserved.0,"aw",@nobits
	.weak		__nv_reservedSMEM_offset_0_alias
	.size		__nv_reservedSMEM_offset_0_alias, 0, 64
	.other		__nv_reservedSMEM_offset_0_alias,@"STO_CUDA_RESERVED_SHARED STV_DEFAULT"
__nv_reservedSMEM_offset_0_alias:
	.zero		0
.nv.shared.reserved.0:
	.zero		64
	.weak		__nv_reservedSMEM_tcgen05_partition
	.type		__nv_reservedSMEM_tcgen05_partition,@object
	.size		__nv_reservedSMEM_tcgen05_partition,(.L_0 - __nv_reservedSMEM_tcgen05_partition)
__nv_reservedSMEM_tcgen05_partition:
	.zero		32
.L_0:


//--------------------- .nv.global                --------------------------
	.section	.nv.global,"aw",@nobits
.nv.global:
	.type		_ZN40_INTERNAL_f431b0f2_4_k_cu_4a3594d0_243144cute1_E,@object
	.size		_ZN40_INTERNAL_f431b0f2_4_k_cu_4a3594d0_243144cute1_E,(_ZN40_INTERNAL_f431b0f2_4_k_cu_4a3594d0_243144cuda3std3__45__cpo6cbeginE - _ZN40_INTERNAL_f431b0f2_4_k_cu_4a3594d0_243144cute1_E)
_ZN40_INTERNAL_f431b0f2_4_k_cu_4a3594d0_243144cute1_E:
	.zero		1
	.type		_ZN40_INTERNAL_f431b0f2_4_k_cu_4a3594d0_243144cuda3std3__45__cpo6cbeginE,@object
	.size		_ZN40_INTERNAL_f431b0f2_4_k_cu_4a3594d0_243144cuda3std3__45__cpo6cbeginE,(_ZN40_INTERNAL_f431b0f2_4_k_cu_4a3594d0_243144cuda3std3__48in_placeE - _ZN40_INTERNAL_f431b0f2_4_k_cu_4a3594d0_243144cuda3std3__45__cpo6cbeginE)
_ZN40_INTERNAL_f431b0f2_4_k_cu_4a3594d0_243144cuda3std3__45__cpo6cbeginE:
	.zero		1
	.type		_ZN40_INTERNAL_f431b0f2_4_k_cu_4a3594d0_243144cuda3std3__48in_placeE,@object
	.size		_ZN40_INTERNAL_f431b0f2_4_k_cu_4a3594d0_243144cuda3std3__48in_placeE,(_ZN40_INTERNAL_f431b0f2_4_k_cu_4a3594d0_243144cuda3std6ranges3__45__cpo9iter_moveE - _ZN40_INTERNAL_f431b0f2_4_k_cu_4a3594d0_243144cuda3std3__48in_placeE)
_ZN40_INTERNAL_f431b0f2_4_k_cu_4a3594d0_243144cuda3std3__48in_placeE:
	.zero		1
	.type		_ZN40_INTERNAL_f431b0f2_4_k_cu_4a3594d0_243144cuda3std6ranges3__45__cpo9iter_moveE,@object
	.size		_ZN40_INTERNAL_f431b0f2_4_k_cu_4a3594d0_243144cuda3std6ranges3__45__cpo9iter_moveE,(_ZN40_INTERNAL_f431b0f2_4_k_cu_4a3594d0_243144cuda3std3__45__cpo5beginE - _ZN40_INTERNAL_f431b0f2_4_k_cu_4a3594d0_243144cuda3std6ranges3__45__cpo9iter_moveE)
_ZN40_INTERNAL_f431b0f2_4_k_cu_4a3594d0_243144cuda3std6ranges3__45__cpo9iter_moveE:
	.zero		1
	.type		_ZN40_INTERNAL_f431b0f2_4_k_cu_4a3594d0_243144cuda3std3__45__cpo5beginE,@object
	.size		_ZN40_INTERNAL_f431b0f2_4_k_cu_4a3594d0_243144cuda3std3__45__cpo5beginE,(_ZN40_INTERNAL_f431b0f2_4_k_cu_4a3594d0_243144cuda3std3__442_GLOBAL__N__f431b0f2_4_k_cu_4a3594d0_243146ignoreE - _ZN40_INTERNAL_f431b0f2_4_k_cu_4a3594d0_243144cuda3std3__45__cpo5beginE)
_ZN40_INTERNAL_f431b0f2_4_k_cu_4a3594d0_243144cuda3std3__45__cpo5beginE:
	.zero		1
	.type		_ZN40_INTERNAL_f431b0f2_4_k_cu_4a3594d0_243144cuda3std3__442_GLOBAL__N__f431b0f2_4_k_cu_4a3594d0_243146ignoreE,@object
	.size		_ZN40_INTERNAL_f431b0f2_4_k_cu_4a3594d0_243144cuda3std3__442_GLOBAL__N__f431b0f2_4_k_cu_4a3594d0_243146ignoreE,(_ZN40_INTERNAL_f431b0f2_4_k_cu_4a3594d0_243144cute7productE - _ZN40_INTERNAL_f431b0f2_4_k_cu_4a3594d0_243144cuda3std3__442_GLOBAL__N__f431b0f2_4_k_cu_4a3594d0_243146ignoreE)
_ZN40_INTERNAL_f431b0f2_4_k_cu_4a3594d0_243144cuda3std3__442_GLOBAL__N__f431b0f2_4_k_cu_4a3594d0_243146ignoreE:
	.zero		1
	.type		_ZN40_INTERNAL_f431b0f2_4_k_cu_4a3594d0_243144cute7productE,@object
	.size		_ZN40_INTERNAL_f431b0f2_4_k_cu_4a3594d0_243144cute7productE,(_ZN40_INTERNAL_f431b0f2_4_k_cu_4a3594d0_243144cuda3std3__45__cpo3endE - _ZN40_INTERNAL_f431b0f2_4_k_cu_4a3594d0_243144cute7productE)
_ZN40_INTERNAL_f431b0f2_4_k_cu_4a3594d0_243144cute7productE:
	.zero		1
	.type		_ZN40_INTERNAL_f431b0f2_4_k_cu_4a3594d0_243144cuda3std3__45__cpo3endE,@object
	.size		_ZN40_INTERNAL_f431b0f2_4_k_cu_4a3594d0_243144cuda3std3__45__cpo3endE,(_ZN40_INTERNAL_f431b0f2_4_k_cu_4a3594d0_243144cuda3std3__419piecewise_constructE - _ZN40_INTERNAL_f431b0f2_4_k_cu_4a3594d0_243144cuda3std3__45__cpo3endE)
_ZN40_INTERNAL_f431b0f2_4_k_cu_4a3594d0_243144cuda3std3__45__cpo3endE:
	.zero		1
	.type		_ZN40_INTERNAL_f431b0f2_4_k_cu_4a3594d0_243144cuda3std3__419piecewise_constructE,@object
	.size		_ZN40_INTERNAL_f431b0f2_4_k_cu_4a3594d0_243144cuda3std3__419piecewise_constructE,(_ZN40_INTERNAL_f431b0f2_4_k_cu_4a3594d0_243144cuda3std3__45__cpo4cendE - _ZN40_INTERNAL_f431b0f2_4_k_cu_4a3594d0_243144cuda3std3__419piecewise_constructE)
_ZN40_INTERNAL_f431b0f2_4_k_cu_4a3594d0_243144cuda3std3__419piecewise_constructE:
	.zero		1
	.type		_ZN40_INTERNAL_f431b0f2_4_k_cu_4a3594d0_243144cuda3std3__45__cpo4cendE,@object
	.size		_ZN40_INTERNAL_f431b0f2_4_k_cu_4a3594d0_243144cuda3std3__45__cpo4cendE,(_ZN40_INTERNAL_f431b0f2_4_k_cu_4a3594d0_243144cuda3std6ranges3__45__cpo4swapE - _ZN40_INTERNAL_f431b0f2_4_k_cu_4a3594d0_243144cuda3std3__45__cpo4cendE)
_ZN40_INTERNAL_f431b0f2_4_k_cu_4a3594d0_243144cuda3std3__45__cpo4cendE:
	.zero		1
	.type		_ZN40_INTERNAL_f431b0f2_4_k_cu_4a3594d0_243144cuda3std6ranges3__45__cpo4swapE,@object
	.size		_ZN40_INTERNAL_f431b0f2_4_k_cu_4a3594d0_243144cuda3std6ranges3__45__cpo4swapE,(.L_10 - _ZN40_INTERNAL_f431b0f2_4_k_cu_4a3594d0_243144cuda3std6ranges3__45__cpo4swapE)
_ZN40_INTERNAL_f431b0f2_4_k_cu_4a3594d0_243144cuda3std6ranges3__45__cpo4swapE:
	.zero		1
.L_10:


//--------------------- .nv.constant0._ZN7cutlass13device_kernelINS_4gemm6kernel13GemmUniversalIN4cute5tupleIJiiiiEEENS1_10collective13CollectiveMmaINS1_35MainloopSm100TmaUmmaWarpSpecializedILi8ELi2ELi4ENS5_IJNS4_1CILi2EEENSA_ILi1EEESC_EEEEENS5_IJNSA_ILi128EEENSA_ILi256EEENSA_ILi64EEEEEENS_10bfloat16_tENS5_IJlSC_lEEESJ_SK_NS4_8TiledMMAINS4_8MMA_AtomIJNS4_26SM100_MMA_F16BF16_2x1SM_SSISJ_SJ_fLi128ELi256ELNS4_4UMMA5MajorE0ELSP_0ELNSO_7ScaleInE0ELSQ_0EEEEEENS4_6LayoutINS5_IJSC_SC_SC_EEENS5_IJNSA_ILi0EEESV_SV_EEEEENS5_IJNS4_10UnderscoreESY_SY_EEEEENS4_18SM100_TMA_2SM_LOADENS4_14ComposedLayoutINS4_7SwizzleILi3ELi4ELi3EEENS4_18smem_ptr_flag_bitsILi16EEENST_INS5_IJNSA_ILi8EEESH_EEENS5_IJSH_SC_EEEEEEEvNS4_8identityES11_S1B_vS1C_EENS_8epilogue10collective18CollectiveEpilogueINS1E_23Sm100TmaWarpSpecializedILi4ELi2ELi32ELb1ELb0EEEJNS5_IJSH_SG_SH_EEENS5_IJNST_ISH_SC_EENST_INS5_IJNSA_ILi32EEESB_EEENS5_IJSC_SF_EEEEEEEESJ_SK_SJ_SK_NS1E_6fusion15FusionCallbacksIS1I_NS1Q_17LinearCombinationISJ_fSJ_fLNS_15FloatRoundStyleE2EEES1J_S1P_JEEENS4_5SM1004TMEM4LOAD26SM100_TMEM_LOAD_32dp32b32xENS4_13SM90_TMA_LOADENS12_INS13_ILi2ELi4ELi3EEES16_NST_INS5_IJS17_S1L_EEENS5_IJS1L_SC_EEEEEEENS4_39AutoVectorizingCopyWithAssumedAlignmentILi128EEENS4_14SM90_TMA_STOREES25_S27_S27_EEEvvEEEEvNT_6ParamsE --------------------------
	.section	.nv.constant0._ZN7cutlass13device_kernelINS_4gemm6kernel13GemmUniversalIN4cute5tupleIJiiiiEEENS1_10collective13CollectiveMmaINS1_35MainloopSm100TmaUmmaWarpSpecializedILi8ELi2ELi4ENS5_IJNS4_1CILi2EEENSA_ILi1EEESC_EEEEENS5_IJNSA_ILi128EEENSA_ILi256EEENSA_ILi64EEEEEENS_10bfloat16_tENS5_IJlSC_lEEESJ_SK_NS4_8TiledMMAINS4_8MMA_AtomIJNS4_26SM100_MMA_F16BF16_2x1SM_SSISJ_SJ_fLi128ELi256ELNS4_4UMMA5MajorE0ELSP_0ELNSO_7ScaleInE0ELSQ_0EEEEEENS4_6LayoutINS5_IJSC_SC_SC_EEENS5_IJNSA_ILi0EEESV_SV_EEEEENS5_IJNS4_10UnderscoreESY_SY_EEEEENS4_18SM100_TMA_2SM_LOADENS4_14ComposedLayoutINS4_7SwizzleILi3ELi4ELi3EEENS4_18smem_ptr_flag_bitsILi16EEENST_INS5_IJNSA_ILi8EEESH_EEENS5_IJSH_SC_EEEEEEEvNS4_8identityES11_S1B_vS1C_EENS_8epilogue10collective18CollectiveEpilogueINS1E_23Sm100TmaWarpSpecializedILi4ELi2ELi32ELb1ELb0EEEJNS5_IJSH_SG_SH_EEENS5_IJNST_ISH_SC_EENST_INS5_IJNSA_ILi32EEESB_EEENS5_IJSC_SF_EEEEEEEESJ_SK_SJ_SK_NS1E_6fusion15FusionCallbacksIS1I_NS1Q_17LinearCombinationISJ_fSJ_fLNS_15FloatRoundStyleE2EEES1J_S1P_JEEENS4_5SM1004TMEM4LOAD26SM100_TMEM_LOAD_32dp32b32xENS4_13SM90_TMA_LOADENS12_INS13_ILi2ELi4ELi3EEES16_NST_INS5_IJS17_S1L_EEENS5_IJS1L_SC_EEEEEEENS4_39AutoVectorizingCopyWithAssumedAlignmentILi128EEENS4_14SM90_TMA_STOREES25_S27_S27_EEEvvEEEEvNT_6ParamsE,"a",@progbits
	.sectionflags	@""
	.align	4
.nv.constant0._ZN7cutlass13device_kernelINS_4gemm6kernel13GemmUniversalIN4cute5tupleIJiiiiEEENS1_10collective13CollectiveMmaINS1_35MainloopSm100TmaUmmaWarpSpecializedILi8ELi2ELi4ENS5_IJNS4_1CILi2EEENSA_ILi1EEESC_EEEEENS5_IJNSA_ILi128EEENSA_ILi256EEENSA_ILi64EEEEEENS_10bfloat16_tENS5_IJlSC_lEEESJ_SK_NS4_8TiledMMAINS4_8MMA_AtomIJNS4_26SM100_MMA_F16BF16_2x1SM_SSISJ_SJ_fLi128ELi256ELNS4_4UMMA5MajorE0ELSP_0ELNSO_7ScaleInE0ELSQ_0EEEEEENS4_6LayoutINS5_IJSC_SC_SC_EEENS5_IJNSA_ILi0EEESV_SV_EEEEENS5_IJNS4_10UnderscoreESY_SY_EEEEENS4_18SM100_TMA_2SM_LOADENS4_14ComposedLayoutINS4_7SwizzleILi3ELi4ELi3EEENS4_18smem_ptr_flag_bitsILi16EEENST_INS5_IJNSA_ILi8EEESH_EEENS5_IJSH_SC_EEEEEEEvNS4_8identityES11_S1B_vS1C_EENS_8epilogue10collective18CollectiveEpilogueINS1E_23Sm100TmaWarpSpecializedILi4ELi2ELi32ELb1ELb0EEEJNS5_IJSH_SG_SH_EEENS5_IJNST_ISH_SC_EENST_INS5_IJNSA_ILi32EEESB_EEENS5_IJSC_SF_EEEEEEEESJ_SK_SJ_SK_NS1E_6fusion15FusionCallbacksIS1I_NS1Q_17LinearCombinationISJ_fSJ_fLNS_15FloatRoundStyleE2EEES1J_S1P_JEEENS4_5SM1004TMEM4LOAD26SM100_TMEM_LOAD_32dp32b32xENS4_13SM90_TMA_LOADENS12_INS13_ILi2ELi4ELi3EEES16_NST_INS5_IJS17_S1L_EEENS5_IJS1L_SC_EEEEEEENS4_39AutoVectorizingCopyWithAssumedAlignmentILi128EEENS4_14SM90_TMA_STOREES25_S27_S27_EEEvvEEEEvNT_6ParamsE:
	.zero		2944


//--------------------- SYMBOLS --------------------------

	.type		.nv.reservedSmem.offset0,@object
	.size		.nv.reservedSmem.offset0,0x4
	.type		.nv.reservedSmem.cap,@object
	.size		.nv.reservedSmem.cap,0x4
	.type		__assertfail,@function
